	.target	sm_90a

	.elftype	@"ET_EXEC"


//--------------------- .note.nv.tkinfo           --------------------------
	.section	.note.nv.tkinfo,"",@"SHT_NOTE"
	.sectionflags	@"SHF_NOTE_NV_TKINFO"
	.tkinfo
        /*0018*/ 	.word	0x00000002
        /*0030*/ 	.string	""
        /*0030*/ 	.string	"ptxas"
        /*0030*/ 	.string	"Cuda compilation tools, release 13.0, V13.0.88"
        /*0030*/ 	.string	"Build cuda_13.0.r13.0/compiler.36424714_0"
        /*0030*/ 	.string	"-arch sm_90a -m 64 "



//--------------------- .note.nv.cuinfo           --------------------------
	.section	.note.nv.cuinfo,"",@"SHT_NOTE"
	.sectionflags	@"SHF_NOTE_NV_CUINFO"
        /*0018*/ 	.short	0x0002
        /*001a*/ 	.short	0x005a
        /*001c*/ 	.short	0x0082
	.zero		2


//--------------------- .nv.info                  --------------------------
	.section	.nv.info,"",@"SHT_CUDA_INFO"
	.align	4


	//----- nvinfo : EIATTR_REGCOUNT
	.align		4
        /*0000*/ 	.byte	0x04, 0x2f
        /*0002*/ 	.short	(.L_15 - .L_14)
	.align		4
.L_14:
        /*0004*/ 	.word	index@(_ZN7cutlass13device_kernelINS_4gemm6kernel13GemmUniversalIN4cute5tupleIJiiiiEEENS1_10collective13CollectiveMmaINS1_34MainloopSm90TmaGmmaWarpSpecializedILi3ENS5_IJNS4_1CILi1EEENSA_ILi2EEESB_EEENS1_32KernelTmaWarpSpecializedPingpongEEENS5_IJNSA_ILi64EEENSA_ILi128EEESH_EEENS_10tfloat32_tENS5_IJlSB_lEEESJ_SK_NS4_8TiledMMAINS4_8MMA_AtomIJNS4_4SM904GMMA30MMA_64x128x8_F32TF32TF32_SS_TNILNSO_7ScaleInE1ELSQ_1EEEEEENS4_6LayoutINS5_IJSB_SB_SB_EEENS5_IJNSA_ILi0EEESV_SV_EEEEENS5_IJNS4_10UnderscoreESY_SY_EEEEENS4_23SM90_TMA_LOAD_MULTICASTENS4_14ComposedLayoutINS4_7SwizzleILi3ELi4ELi3EEENS4_18smem_ptr_flag_bitsILi32EEENST_INS5_IJNSA_ILi8EEENSA_ILi32EEEEEENS5_IJS18_SB_EEEEEEEvNS4_8identityENS4_13SM90_TMA_LOADES1C_vS1D_EENS_8epilogue10collective6detail29Sm90TmaWarpSpecializedAdapterINS1H_15DefaultEpilogueISJ_SK_SK_NS1G_6thread17LinearCombinationISJ_Li1EffLNS1L_9ScaleType4KindE0ELNS_15FloatRoundStyleE2ESJ_EENS1_15EpilogueDefaultEEEEEvvEEEEvNT_6ParamsE)
        /*0008*/ 	.word	0x000000a8


	//----- nvinfo : EIATTR_FRAME_SIZE
	.align		4
.L_15:
        /*000c*/ 	.byte	0x04, 0x11
        /*000e*/ 	.short	(.L_17 - .L_16)
	.align		4
.L_16:
        /*0010*/ 	.word	index@(_ZN7cutlass13device_kernelINS_4gemm6kernel13GemmUniversalIN4cute5tupleIJiiiiEEENS1_10collective13CollectiveMmaINS1_34MainloopSm90TmaGmmaWarpSpecializedILi3ENS5_IJNS4_1CILi1EEENSA_ILi2EEESB_EEENS1_32KernelTmaWarpSpecializedPingpongEEENS5_IJNSA_ILi64EEENSA_ILi128EEESH_EEENS_10tfloat32_tENS5_IJlSB_lEEESJ_SK_NS4_8TiledMMAINS4_8MMA_AtomIJNS4_4SM904GMMA30MMA_64x128x8_F32TF32TF32_SS_TNILNSO_7ScaleInE1ELSQ_1EEEEEENS4_6LayoutINS5_IJSB_SB_SB_EEENS5_IJNSA_ILi0EEESV_SV_EEEEENS5_IJNS4_10UnderscoreESY_SY_EEEEENS4_23SM90_TMA_LOAD_MULTICASTENS4_14ComposedLayoutINS4_7SwizzleILi3ELi4ELi3EEENS4_18smem_ptr_flag_bitsILi32EEENST_INS5_IJNSA_ILi8EEENSA_ILi32EEEEEENS5_IJS18_SB_EEEEEEEvNS4_8identityENS4_13SM90_TMA_LOADES1C_vS1D_EENS_8epilogue10collective6detail29Sm90TmaWarpSpecializedAdapterINS1H_15DefaultEpilogueISJ_SK_SK_NS1G_6thread17LinearCombinationISJ_Li1EffLNS1L_9ScaleType4KindE0ELNS_15FloatRoundStyleE2ESJ_EENS1_15EpilogueDefaultEEEEEvvEEEEvNT_6ParamsE)
        /*0014*/ 	.word	0x00000008


	//----- nvinfo : EIATTR_MIN_STACK_SIZE
	.align		4
.L_17:
        /*0018*/ 	.byte	0x04, 0x12
        /*001a*/ 	.short	(.L_19 - .L_18)
	.align		4
.L_18:
        /*001c*/ 	.word	index@(_ZN7cutlass13device_kernelINS_4gemm6kernel13GemmUniversalIN4cute5tupleIJiiiiEEENS1_10collective13CollectiveMmaINS1_34MainloopSm90TmaGmmaWarpSpecializedILi3ENS5_IJNS4_1CILi1EEENSA_ILi2EEESB_EEENS1_32KernelTmaWarpSpecializedPingpongEEENS5_IJNSA_ILi64EEENSA_ILi128EEESH_EEENS_10tfloat32_tENS5_IJlSB_lEEESJ_SK_NS4_8TiledMMAINS4_8MMA_AtomIJNS4_4SM904GMMA30MMA_64x128x8_F32TF32TF32_SS_TNILNSO_7ScaleInE1ELSQ_1EEEEEENS4_6LayoutINS5_IJSB_SB_SB_EEENS5_IJNSA_ILi0EEESV_SV_EEEEENS5_IJNS4_10UnderscoreESY_SY_EEEEENS4_23SM90_TMA_LOAD_MULTICASTENS4_14ComposedLayoutINS4_7SwizzleILi3ELi4ELi3EEENS4_18smem_ptr_flag_bitsILi32EEENST_INS5_IJNSA_ILi8EEENSA_ILi32EEEEEENS5_IJS18_SB_EEEEEEEvNS4_8identityENS4_13SM90_TMA_LOADES1C_vS1D_EENS_8epilogue10collective6detail29Sm90TmaWarpSpecializedAdapterINS1H_15DefaultEpilogueISJ_SK_SK_NS1G_6thread17LinearCombinationISJ_Li1EffLNS1L_9ScaleType4KindE0ELNS_15FloatRoundStyleE2ESJ_EENS1_15EpilogueDefaultEEEEEvvEEEEvNT_6ParamsE)
        /*0020*/ 	.word	0x00000008
.L_19:


//--------------------- .nv.compat                --------------------------
	.section	.nv.compat,"",@"SHT_CUDA_COMPAT_INFO"
	.align	4
        /*0000*/ 	.byte	0x02, 0x09, 0x01, 0x00, 0x02, 0x02, 0x04, 0x00, 0x02, 0x05, 0x05, 0x00, 0x03, 0x07, 0x01, 0x01
        /*0010*/ 	.byte	0x02, 0x03, 0x01, 0x00, 0x02, 0x06, 0x01, 0x00, 0x04, 0x0b, 0x08, 0x00, 0x00, 0x00, 0x00, 0x00
        /*0020*/ 	.byte	0x00, 0x00, 0x00, 0x00


//--------------------- .nv.info._ZN7cutlass13device_kernelINS_4gemm6kernel13GemmUniversalIN4cute5tupleIJiiiiEEENS1_10collective13CollectiveMmaINS1_34MainloopSm90TmaGmmaWarpSpecializedILi3ENS5_IJNS4_1CILi1EEENSA_ILi2EEESB_EEENS1_32KernelTmaWarpSpecializedPingpongEEENS5_IJNSA_ILi64EEENSA_ILi128EEESH_EEENS_10tfloat32_tENS5_IJlSB_lEEESJ_SK_NS4_8TiledMMAINS4_8MMA_AtomIJNS4_4SM904GMMA30MMA_64x128x8_F32TF32TF32_SS_TNILNSO_7ScaleInE1ELSQ_1EEEEEENS4_6LayoutINS5_IJSB_SB_SB_EEENS5_IJNSA_ILi0EEESV_SV_EEEEENS5_IJNS4_10UnderscoreESY_SY_EEEEENS4_23SM90_TMA_LOAD_MULTICASTENS4_14ComposedLayoutINS4_7SwizzleILi3ELi4ELi3EEENS4_18smem_ptr_flag_bitsILi32EEENST_INS5_IJNSA_ILi8EEENSA_ILi32EEEEEENS5_IJS18_SB_EEEEEEEvNS4_8identityENS4_13SM90_TMA_LOADES1C_vS1D_EENS_8epilogue10collective6detail29Sm90TmaWarpSpecializedAdapterINS1H_15DefaultEpilogueISJ_SK_SK_NS1G_6thread17LinearCombinationISJ_Li1EffLNS1L_9ScaleType4KindE0ELNS_15FloatRoundStyleE2ESJ_EENS1_15EpilogueDefaultEEEEEvvEEEEvNT_6ParamsE --------------------------
	.section	.nv.info._ZN7cutlass13device_kernelINS_4gemm6kernel13GemmUniversalIN4cute5tupleIJiiiiEEENS1_10collective13CollectiveMmaINS1_34MainloopSm90TmaGmmaWarpSpecializedILi3ENS5_IJNS4_1CILi1EEENSA_ILi2EEESB_EEENS1_32KernelTmaWarpSpecializedPingpongEEENS5_IJNSA_ILi64EEENSA_ILi128EEESH_EEENS_10tfloat32_tENS5_IJlSB_lEEESJ_SK_NS4_8TiledMMAINS4_8MMA_AtomIJNS4_4SM904GMMA30MMA_64x128x8_F32TF32TF32_SS_TNILNSO_7ScaleInE1ELSQ_1EEEEEENS4_6LayoutINS5_IJSB_SB_SB_EEENS5_IJNSA_ILi0EEESV_SV_EEEEENS5_IJNS4_10UnderscoreESY_SY_EEEEENS4_23SM90_TMA_LOAD_MULTICASTENS4_14ComposedLayoutINS4_7SwizzleILi3ELi4ELi3EEENS4_18smem_ptr_flag_bitsILi32EEENST_INS5_IJNSA_ILi8EEENSA_ILi32EEEEEENS5_IJS18_SB_EEEEEEEvNS4_8identityENS4_13SM90_TMA_LOADES1C_vS1D_EENS_8epilogue10collective6detail29Sm90TmaWarpSpecializedAdapterINS1H_15DefaultEpilogueISJ_SK_SK_NS1G_6thread17LinearCombinationISJ_Li1EffLNS1L_9ScaleType4KindE0ELNS_15FloatRoundStyleE2ESJ_EENS1_15EpilogueDefaultEEEEEvvEEEEvNT_6ParamsE,"",@"SHT_CUDA_INFO"
	.sectionflags	@""
	.align	4


	//----- nvinfo : EIATTR_CUDA_API_VERSION
	.align		4
        /*0000*/ 	.byte	0x04, 0x37
        /*0002*/ 	.short	(.L_21 - .L_20)
.L_20:
        /*0004*/ 	.word	0x00000082


	//----- nvinfo : EIATTR_KPARAM_INFO
	.align		4
.L_21:
        /*0008*/ 	.byte	0x04, 0x17
        /*000a*/ 	.short	(.L_23 - .L_22)
.L_22:
        /*000c*/ 	.word	0x00000000
        /*0010*/ 	.short	0x0000
        /*0012*/ 	.short	0x0070
        /*0014*/ 	.byte	0x00, 0xf0, 0x01, 0x10


	//----- nvinfo : EIATTR_SPARSE_MMA_MASK
	.align		4
.L_23:
        /*0018*/ 	.byte	0x03, 0x50
        /*001a*/ 	.short	0x0000


	//----- nvinfo : EIATTR_MAXREG_COUNT
	.align		4
        /*001c*/ 	.byte	0x03, 0x1b
        /*001e*/ 	.short	0x00a8


	//----- nvinfo : EIATTR_NUM_BARRIERS
	.align		4
        /*0020*/ 	.byte	0x02, 0x4c
        /*0022*/ 	.byte	0x01
	.zero		1


	//----- nvinfo : EIATTR_EXTERNS
	.align		4
        /*0024*/ 	.byte	0x04, 0x0f
        /*0026*/ 	.short	(.L_25 - .L_24)


	//   ....[0]....
	.align		4
.L_24:
        /*0028*/ 	.word	index@(__assertfail)


	//----- nvinfo : EIATTR_ANNOTATIONS
	.align		4
.L_25:
        /*002c*/ 	.byte	0x04, 0x55
        /*002e*/ 	.short	(.L_27 - .L_26)


	//   ....[0]....
.L_26:
        /*0030*/ 	.word	0x00000001
        /*0034*/ 	.byte	0x20, 0x0d, 0x00, 0x00, 0x01, 0x00, 0x00, 0x00, 0xd0, 0x13, 0x00, 0x00, 0x01, 0x00, 0x00, 0x00
        /*0044*/ 	.byte	0x50, 0x6d, 0x00, 0x00, 0x01, 0x00, 0x00, 0x00, 0xa0, 0x7b, 0x00, 0x00


	//----- nvinfo : EIATTR_MERCURY_ISA_VERSION
	.align		4
.L_27:
        /*0050*/ 	.byte	0x03, 0x5f
        /*0052*/ 	.short	0x0101


	//----- nvinfo : EIATTR_INT_WARP_WIDE_INSTR_OFFSETS
	.align		4
        /*0054*/ 	.byte	0x04, 0x31
        /*0056*/ 	.short	(.L_29 - .L_28)


	//   ....[0]....
.L_28:
        /*0058*/ 	.word	0x000004e0


	//   ....[1]....
        /*005c*/ 	.word	0x00000520


	//   ....[2]....
        /*0060*/ 	.word	0x00000650


	//   ....[3]....
        /*0064*/ 	.word	0x00000660


	//   ....[4]....
        /*0068*/ 	.word	0x00000670


	//   ....[5]....
        /*006c*/ 	.word	0x00000680


	//   ....[6]....
        /*0070*/ 	.word	0x00000740


	//   ....[7]....
        /*0074*/ 	.word	0x00000780


	//   ....[8]....
        /*0078*/ 	.word	0x00002b10


	//----- nvinfo : EIATTR_COOP_GROUP_MASK_REGIDS
	.align		4
.L_29:
        /*007c*/ 	.byte	0x04, 0x29
        /*007e*/ 	.short	(.L_31 - .L_30)


	//   ....[0]....
.L_30:
        /*0080*/ 	.word	0xffffffff


	//   ....[1]....
        /*0084*/ 	.word	0xffffffff


	//   ....[2]....
        /*0088*/ 	.word	0xffffffff


	//   ....[3]....
        /*008c*/ 	.word	0xffffffff


	//   ....[4]....
        /*0090*/ 	.word	0xffffffff


	//   ....[5]....
        /*0094*/ 	.word	0xffffffff


	//   ....[6]....
        /*0098*/ 	.word	0xffffffff


	//----- nvinfo : EIATTR_COOP_GROUP_INSTR_OFFSETS
	.align		4
.L_31:
        /*009c*/ 	.byte	0x04, 0x28
        /*009e*/ 	.short	(.L_33 - .L_32)


	//   ....[0]....
.L_32:
        /*00a0*/ 	.word	0x00000070


	//   ....[1]....
        /*00a4*/ 	.word	0x00000080


	//   ....[2]....
        /*00a8*/ 	.word	0x00000140


	//   ....[3]....
        /*00ac*/ 	.word	0x000002c0


	//   ....[4]....
        /*00b0*/ 	.word	0x00000300


	//   ....[5]....
        /*00b4*/ 	.word	0x00000390


	//   ....[6]....
        /*00b8*/ 	.word	0x000008d0


	//----- nvinfo : EIATTR_REG_RECONFIG
	.align		4
.L_33:
        /*00bc*/ 	.byte	0x01, 0x54
	.zero		2


	//----- nvinfo : EIATTR_SYSCALL_OFFSETS
	.align		4
        /*00c0*/ 	.byte	0x04, 0x46
        /*00c2*/ 	.short	(.L_35 - .L_34)


	//   ....[0]....
.L_34:
        /*00c4*/ 	.word	0x00001840


	//----- nvinfo : EIATTR_MBARRIER_INSTR_OFFSETS
	.align		4
.L_35:
        /*00c8*/ 	.byte	0x04, 0x39
        /*00ca*/ 	.short	(.L_37 - .L_36)


	//   ....[0]....
.L_36:
        /*00cc*/ 	.word	0x00000250
        /*00d0*/ 	.word	0x000000ff
        /*00d4*/ 	.word	0x00000000
        /*00d8*/ 	.short	0x0100
        /*00da*/ 	.byte	0x08
	.zero		1


	//   ....[1]....
        /*00dc*/ 	.word	0x00000260
        /*00e0*/ 	.word	0x000000ff
        /*00e4*/ 	.word	0x00000018
        /*00e8*/ 	.short	0x0100
        /*00ea*/ 	.byte	0x08
	.zero		1


	//   ....[2]....
        /*00ec*/ 	.word	0x00000270
        /*00f0*/ 	.word	0x000000ff
        /*00f4*/ 	.word	0x00000008
        /*00f8*/ 	.short	0x0100
        /*00fa*/ 	.byte	0x08
	.zero		1


	//   ....[3]....
        /*00fc*/ 	.word	0x00000280
        /*0100*/ 	.word	0x000000ff
        /*0104*/ 	.word	0x00000020
        /*0108*/ 	.short	0x0100
        /*010a*/ 	.byte	0x08
	.zero		1


	//   ....[4]....
        /*010c*/ 	.word	0x00000290
        /*0110*/ 	.word	0x000000ff
        /*0114*/ 	.word	0x00000010
        /*0118*/ 	.short	0x0100
        /*011a*/ 	.byte	0x08
	.zero		1


	//   ....[5]....
        /*011c*/ 	.word	0x000002a0
        /*0120*/ 	.word	0x000000ff
        /*0124*/ 	.word	0x00000028
        /*0128*/ 	.short	0x0100
        /*012a*/ 	.byte	0x08
	.zero		1


	//   ....[6]....
        /*012c*/ 	.word	0x000007b0
        /*0130*/ 	.word	0x000000ff
        /*0134*/ 	.word	0x00000060
        /*0138*/ 	.short	0x0100
        /*013a*/ 	.byte	0x08
	.zero		1


	//   ....[7]....
        /*013c*/ 	.word	0x00000830
        /*0140*/ 	.word	0x000000ff
        /*0144*/ 	.word	0x00000068
        /*0148*/ 	.short	0x0100
        /*014a*/ 	.byte	0x08
	.zero		1


	//   ....[8]....
        /*014c*/ 	.word	0x00000850
        /*0150*/ 	.word	0x000000ff
        /*0154*/ 	.word	0x00000040
        /*0158*/ 	.short	0x0100
        /*015a*/ 	.byte	0x09
	.zero		1


	//   ....[9]....
        /*015c*/ 	.word	0x00000860
        /*0160*/ 	.word	0x000000ff
        /*0164*/ 	.word	0x00000048
        /*0168*/ 	.short	0x0100
        /*016a*/ 	.byte	0x09
	.zero		1


	//   ....[10]....
        /*016c*/ 	.word	0x00000870
        /*0170*/ 	.word	0x000000ff
        /*0174*/ 	.word	0x00000050
        /*0178*/ 	.short	0x0100
        /*017a*/ 	.byte	0x09
	.zero		1


	//   ....[11]....
        /*017c*/ 	.word	0x00000880
        /*0180*/ 	.word	0x000000ff
        /*0184*/ 	.word	0x00000058
        /*0188*/ 	.short	0x0100
        /*018a*/ 	.byte	0x09
	.zero		1


	//   ....[12]....
        /*018c*/ 	.word	0x00001700
        /*0190*/ 	.word	0x000000ff
        /*0194*/ 	.word	0xfffffff8
        /*0198*/ 	.short	0x010a
        /*019a*/ 	.byte	0x2b
	.zero		1


	//   ....[13]....
        /*019c*/ 	.word	0x000018c0
        /*01a0*/ 	.word	0x00000003
        /*01a4*/ 	.word	0x00000000
        /*01a8*/ 	.short	0x010a
        /*01aa*/ 	.byte	0x3f
	.zero		1


	//   ....[14]....
        /*01ac*/ 	.word	0x00001920
        /*01b0*/ 	.word	0x00000003
        /*01b4*/ 	.word	0x00000000
        /*01b8*/ 	.short	0x010a
        /*01ba*/ 	.byte	0x3f
	.zero		1


	//   ....[15]....
        /*01bc*/ 	.word	0x000021c0
        /*01c0*/ 	.word	0x000000ff
        /*01c4*/ 	.word	0x00000000
        /*01c8*/ 	.short	0x010a
        /*01ca*/ 	.byte	0x07
	.zero		1


	//   ....[16]....
        /*01cc*/ 	.word	0x00002200
        /*01d0*/ 	.word	0x000000ff
        /*01d4*/ 	.word	0x00000000
        /*01d8*/ 	.short	0x010a
        /*01da*/ 	.byte	0x07
	.zero		1


	//   ....[17]....
        /*01dc*/ 	.word	0x000029a0
        /*01e0*/ 	.word	0x00000005
        /*01e4*/ 	.word	0x00000000
        /*01e8*/ 	.short	0x0101
        /*01ea*/ 	.byte	0x3f
	.zero		1


	//   ....[18]....
        /*01ec*/ 	.word	0x00002ab0
        /*01f0*/ 	.word	0x00000003
        /*01f4*/ 	.word	0x00000000
        /*01f8*/ 	.short	0x0101
        /*01fa*/ 	.byte	0x29
	.zero		1


	//   ....[19]....
        /*01fc*/ 	.word	0x00002bb0
        /*0200*/ 	.word	0x00000003
        /*0204*/ 	.word	0x00000000
        /*0208*/ 	.short	0x0101
        /*020a*/ 	.byte	0x3f
	.zero		1


	//   ....[20]....
        /*020c*/ 	.word	0x00002c30
        /*0210*/ 	.word	0x000000ff
        /*0214*/ 	.word	0x00000008
        /*0218*/ 	.short	0x010a
        /*021a*/ 	.byte	0x2b
	.zero		1


	//   ....[21]....
        /*021c*/ 	.word	0x00006d90
        /*0220*/ 	.word	0x00000000
        /*0224*/ 	.word	0x00000000
        /*0228*/ 	.short	0x0101
        /*022a*/ 	.byte	0x29
	.zero		1


	//   ....[22]....
        /*022c*/ 	.word	0x000076c0
        /*0230*/ 	.word	0x0000000e
        /*0234*/ 	.word	0x00000018
        /*0238*/ 	.short	0x010a
        /*023a*/ 	.byte	0x3f
	.zero		1


	//   ....[23]....
        /*023c*/ 	.word	0x00007cd0
        /*0240*/ 	.word	0x00000006
        /*0244*/ 	.word	0x00000068
        /*0248*/ 	.short	0x0101
        /*024a*/ 	.byte	0x3f
	.zero		1


	//   ....[24]....
        /*024c*/ 	.word	0x000083f0
        /*0250*/ 	.word	0x00000007
        /*0254*/ 	.word	0x00000000
        /*0258*/ 	.short	0x010a
        /*025a*/ 	.byte	0x3f
	.zero		1


	//   ....[25]....
        /*025c*/ 	.word	0x00008470
        /*0260*/ 	.word	0x00000004
        /*0264*/ 	.word	0x00000000
        /*0268*/ 	.short	0x010a
        /*026a*/ 	.byte	0x3f
	.zero		1


	//   ....[26]....
        /*026c*/ 	.word	0x00008500
        /*0270*/ 	.word	0x00000005
        /*0274*/ 	.word	0x00000000
        /*0278*/ 	.short	0x010a
        /*027a*/ 	.byte	0x3f
	.zero		1


	//   ....[27]....
        /*027c*/ 	.word	0x00008570
        /*0280*/ 	.word	0x00000003
        /*0284*/ 	.word	0xfffffff8
        /*0288*/ 	.short	0x010a
        /*028a*/ 	.byte	0x3f
	.zero		1


	//   ....[28]....
        /*028c*/ 	.word	0x000085c0
        /*0290*/ 	.word	0x00000003
        /*0294*/ 	.word	0x00000000
        /*0298*/ 	.short	0x010a
        /*029a*/ 	.byte	0x3f
	.zero		1


	//   ....[29]....
        /*029c*/ 	.word	0x00008620
        /*02a0*/ 	.word	0x00000005
        /*02a4*/ 	.word	0x00000000
        /*02a8*/ 	.short	0x010a
        /*02aa*/ 	.byte	0x3f
	.zero		1


	//   ....[30]....
        /*02ac*/ 	.word	0x00008680
        /*02b0*/ 	.word	0x00000003
        /*02b4*/ 	.word	0x00000008
        /*02b8*/ 	.short	0x010a
        /*02ba*/ 	.byte	0x3f
	.zero		1


	//   ....[31]....
        /*02bc*/ 	.word	0x00008750
        /*02c0*/ 	.word	0x0000000e
        /*02c4*/ 	.word	0x00000018
        /*02c8*/ 	.short	0x010a
        /*02ca*/ 	.byte	0x3f
	.zero		1


	//   ....[32]....
        /*02cc*/ 	.word	0x00008820
        /*02d0*/ 	.word	0x00000007
        /*02d4*/ 	.word	0x00000000
        /*02d8*/ 	.short	0x010a
        /*02da*/ 	.byte	0x3f
	.zero		1


	//   ....[33]....
        /*02dc*/ 	.word	0x00008870
        /*02e0*/ 	.word	0x00000004
        /*02e4*/ 	.word	0x00000000
        /*02e8*/ 	.short	0x010a
        /*02ea*/ 	.byte	0x3f
	.zero		1


	//----- nvinfo : EIATTR_NUM_MBARRIERS
	.align		4
.L_37:
        /*02ec*/ 	.byte	0x03, 0x38
        /*02ee*/ 	.short	0x000c


	//----- nvinfo : EIATTR_EXIT_INSTR_OFFSETS
	.align		4
        /*02f0*/ 	.byte	0x04, 0x1c
        /*02f2*/ 	.short	(.L_39 - .L_38)


	//   ....[0]....
.L_38:
        /*02f4*/ 	.word	0x00001360


	//   ....[1]....
        /*02f8*/ 	.word	0x000013c0


	//   ....[2]....
        /*02fc*/ 	.word	0x000073b0


	//   ....[3]....
        /*0300*/ 	.word	0x000073e0


	//   ....[4]....
        /*0304*/ 	.word	0x00008550


	//----- nvinfo : EIATTR_MAX_THREADS
	.align		4
.L_39:
        /*0308*/ 	.byte	0x04, 0x05
        /*030a*/ 	.short	(.L_41 - .L_40)
.L_40:
        /*030c*/ 	.word	0x00000180
        /*0310*/ 	.word	0x00000001
        /*0314*/ 	.word	0x00000001


	//----- nvinfo : EIATTR_CRS_STACK_SIZE
	.align		4
.L_41:
        /*0318*/ 	.byte	0x04, 0x1e
        /*031a*/ 	.short	(.L_43 - .L_42)
.L_42:
        /*031c*/ 	.word	0x00000000


	//----- nvinfo : EIATTR_CBANK_PARAM_SIZE
	.align		4
.L_43:
        /*0320*/ 	.byte	0x03, 0x19
        /*0322*/ 	.short	0x0470


	//----- nvinfo : EIATTR_PARAM_CBANK
	.align		4
        /*0324*/ 	.byte	0x04, 0x0a
        /*0326*/ 	.short	(.L_45 - .L_44)
	.align		4
.L_44:
        /*0328*/ 	.word	index@(.nv.constant0._ZN7cutlass13device_kernelINS_4gemm6kernel13GemmUniversalIN4cute5tupleIJiiiiEEENS1_10collective13CollectiveMmaINS1_34MainloopSm90TmaGmmaWarpSpecializedILi3ENS5_IJNS4_1CILi1EEENSA_ILi2EEESB_EEENS1_32KernelTmaWarpSpecializedPingpongEEENS5_IJNSA_ILi64EEENSA_ILi128EEESH_EEENS_10tfloat32_tENS5_IJlSB_lEEESJ_SK_NS4_8TiledMMAINS4_8MMA_AtomIJNS4_4SM904GMMA30MMA_64x128x8_F32TF32TF32_SS_TNILNSO_7ScaleInE1ELSQ_1EEEEEENS4_6LayoutINS5_IJSB_SB_SB_EEENS5_IJNSA_ILi0EEESV_SV_EEEEENS5_IJNS4_10UnderscoreESY_SY_EEEEENS4_23SM90_TMA_LOAD_MULTICASTENS4_14ComposedLayoutINS4_7SwizzleILi3ELi4ELi3EEENS4_18smem_ptr_flag_bitsILi32EEENST_INS5_IJNSA_ILi8EEENSA_ILi32EEEEEENS5_IJS18_SB_EEEEEEEvNS4_8identityENS4_13SM90_TMA_LOADES1C_vS1D_EENS_8epilogue10collective6detail29Sm90TmaWarpSpecializedAdapterINS1H_15DefaultEpilogueISJ_SK_SK_NS1G_6thread17LinearCombinationISJ_Li1EffLNS1L_9ScaleType4KindE0ELNS_15FloatRoundStyleE2ESJ_EENS1_15EpilogueDefaultEEEEEvvEEEEvNT_6ParamsE)
        /*032c*/ 	.short	0x0210
        /*032e*/ 	.short	0x0470


	//----- nvinfo : EIATTR_SW_WAR
	.align		4
.L_45:
        /*0330*/ 	.byte	0x04, 0x36
        /*0332*/ 	.short	(.L_47 - .L_46)
.L_46:
        /*0334*/ 	.word	0x00000008
.L_47:


//--------------------- .nv.callgraph             --------------------------
	.section	.nv.callgraph,"",@"SHT_CUDA_CALLGRAPH"
	.align	4
	.sectionentsize	8
	.align		4
        /*0000*/ 	.word	0x00000000
	.align		4
        /*0004*/ 	.word	0xffffffff
	.align		4
        /*0008*/ 	.word	index@(_ZN7cutlass13device_kernelINS_4gemm6kernel13GemmUniversalIN4cute5tupleIJiiiiEEENS1_10collective13CollectiveMmaINS1_34MainloopSm90TmaGmmaWarpSpecializedILi3ENS5_IJNS4_1CILi1EEENSA_ILi2EEESB_EEENS1_32KernelTmaWarpSpecializedPingpongEEENS5_IJNSA_ILi64EEENSA_ILi128EEESH_EEENS_10tfloat32_tENS5_IJlSB_lEEESJ_SK_NS4_8TiledMMAINS4_8MMA_AtomIJNS4_4SM904GMMA30MMA_64x128x8_F32TF32TF32_SS_TNILNSO_7ScaleInE1ELSQ_1EEEEEENS4_6LayoutINS5_IJSB_SB_SB_EEENS5_IJNSA_ILi0EEESV_SV_EEEEENS5_IJNS4_10UnderscoreESY_SY_EEEEENS4_23SM90_TMA_LOAD_MULTICASTENS4_14ComposedLayoutINS4_7SwizzleILi3ELi4ELi3EEENS4_18smem_ptr_flag_bitsILi32EEENST_INS5_IJNSA_ILi8EEENSA_ILi32EEEEEENS5_IJS18_SB_EEEEEEEvNS4_8identityENS4_13SM90_TMA_LOADES1C_vS1D_EENS_8epilogue10collective6detail29Sm90TmaWarpSpecializedAdapterINS1H_15DefaultEpilogueISJ_SK_SK_NS1G_6thread17LinearCombinationISJ_Li1EffLNS1L_9ScaleType4KindE0ELNS_15FloatRoundStyleE2ESJ_EENS1_15EpilogueDefaultEEEEEvvEEEEvNT_6ParamsE)
	.align		4
        /*000c*/ 	.word	index@(__assertfail)
	.align		4
        /*0010*/ 	.word	0x00000000
	.align		4
        /*0014*/ 	.word	0xfffffffe
	.align		4
        /*0018*/ 	.word	0x00000000
	.align		4
        /*001c*/ 	.word	0xfffffffd
	.align		4
        /*0020*/ 	.word	0x00000000
	.align		4
        /*0024*/ 	.word	0xfffffffc


//--------------------- .nv.constant4             --------------------------
	.section	.nv.constant4,"a",@progbits
	.align	8
	.align		8
.nv.constant4:
        /*0000*/ 	.dword	__assertfail
	.align		8
        /*0008*/ 	.dword	__unnamed_1
	.align		8
        /*0010*/ 	.dword	_ZN39_INTERNAL_6e3fb3fc_4_k_cu_74a7fb01_60544cuda3std3__45__cpo5beginE
	.align		8
        /*0018*/ 	.dword	_ZN39_INTERNAL_6e3fb3fc_4_k_cu_74a7fb01_60544cuda3std3__45__cpo3endE
	.align		8
        /*0020*/ 	.dword	_ZN39_INTERNAL_6e3fb3fc_4_k_cu_74a7fb01_60544cuda3std3__45__cpo6cbeginE
	.align		8
        /*0028*/ 	.dword	_ZN39_INTERNAL_6e3fb3fc_4_k_cu_74a7fb01_60544cuda3std3__45__cpo4cendE
	.align		8
        /*0030*/ 	.dword	_ZN39_INTERNAL_6e3fb3fc_4_k_cu_74a7fb01_60544cuda3std3__441_GLOBAL__N__6e3fb3fc_4_k_cu_74a7fb01_60546ignoreE
	.align		8
        /*0038*/ 	.dword	_ZN39_INTERNAL_6e3fb3fc_4_k_cu_74a7fb01_60544cuda3std3__419piecewise_constructE
	.align		8
        /*0040*/ 	.dword	_ZN39_INTERNAL_6e3fb3fc_4_k_cu_74a7fb01_60544cuda3std3__48in_placeE
	.align		8
        /*0048*/ 	.dword	_ZN39_INTERNAL_6e3fb3fc_4_k_cu_74a7fb01_60544cuda3std6ranges3__45__cpo4swapE
	.align		8
        /*0050*/ 	.dword	_ZN39_INTERNAL_6e3fb3fc_4_k_cu_74a7fb01_60544cuda3std6ranges3__45__cpo9iter_moveE
	.align		8
        /*0058*/ 	.dword	_ZN39_INTERNAL_6e3fb3fc_4_k_cu_74a7fb01_60544cute7productE
	.align		8
        /*0060*/ 	.dword	_ZN39_INTERNAL_6e3fb3fc_4_k_cu_74a7fb01_60544cute1_E
	.align		8
        /*0068*/ 	.dword	$str$22
	.align		8
        /*0070*/ 	.dword	$str$23


//--------------------- .text._ZN7cutlass13device_kernelINS_4gemm6kernel13GemmUniversalIN4cute5tupleIJiiiiEEENS1_10collective13CollectiveMmaINS1_34MainloopSm90TmaGmmaWarpSpecializedILi3ENS5_IJNS4_1CILi1EEENSA_ILi2EEESB_EEENS1_32KernelTmaWarpSpecializedPingpongEEENS5_IJNSA_ILi64EEENSA_ILi128EEESH_EEENS_10tfloat32_tENS5_IJlSB_lEEESJ_SK_NS4_8TiledMMAINS4_8MMA_AtomIJNS4_4SM904GMMA30MMA_64x128x8_F32TF32TF32_SS_TNILNSO_7ScaleInE1ELSQ_1EEEEEENS4_6LayoutINS5_IJSB_SB_SB_EEENS5_IJNSA_ILi0EEESV_SV_EEEEENS5_IJNS4_10UnderscoreESY_SY_EEEEENS4_23SM90_TMA_LOAD_MULTICASTENS4_14ComposedLayoutINS4_7SwizzleILi3ELi4ELi3EEENS4_18smem_ptr_flag_bitsILi32EEENST_INS5_IJNSA_ILi8EEENSA_ILi32EEEEEENS5_IJS18_SB_EEEEEEEvNS4_8identityENS4_13SM90_TMA_LOADES1C_vS1D_EENS_8epilogue10collective6detail29Sm90TmaWarpSpecializedAdapterINS1H_15DefaultEpilogueISJ_SK_SK_NS1G_6thread17LinearCombinationISJ_Li1EffLNS1L_9ScaleType4KindE0ELNS_15FloatRoundStyleE2ESJ_EENS1_15EpilogueDefaultEEEEEvvEEEEvNT_6ParamsE --------------------------
	.section	.text._ZN7cutlass13device_kernelINS_4gemm6kernel13GemmUniversalIN4cute5tupleIJiiiiEEENS1_10collective13CollectiveMmaINS1_34MainloopSm90TmaGmmaWarpSpecializedILi3ENS5_IJNS4_1CILi1EEENSA_ILi2EEESB_EEENS1_32KernelTmaWarpSpecializedPingpongEEENS5_IJNSA_ILi64EEENSA_ILi128EEESH_EEENS_10tfloat32_tENS5_IJlSB_lEEESJ_SK_NS4_8TiledMMAINS4_8MMA_AtomIJNS4_4SM904GMMA30MMA_64x128x8_F32TF32TF32_SS_TNILNSO_7ScaleInE1ELSQ_1EEEEEENS4_6LayoutINS5_IJSB_SB_SB_EEENS5_IJNSA_ILi0EEESV_SV_EEEEENS5_IJNS4_10UnderscoreESY_SY_EEEEENS4_23SM90_TMA_LOAD_MULTICASTENS4_14ComposedLayoutINS4_7SwizzleILi3ELi4ELi3EEENS4_18smem_ptr_flag_bitsILi32EEENST_INS5_IJNSA_ILi8EEENSA_ILi32EEEEEENS5_IJS18_SB_EEEEEEEvNS4_8identityENS4_13SM90_TMA_LOADES1C_vS1D_EENS_8epilogue10collective6detail29Sm90TmaWarpSpecializedAdapterINS1H_15DefaultEpilogueISJ_SK_SK_NS1G_6thread17LinearCombinationISJ_Li1EffLNS1L_9ScaleType4KindE0ELNS_15FloatRoundStyleE2ESJ_EENS1_15EpilogueDefaultEEEEEvvEEEEvNT_6ParamsE,"ax",@progbits
	.align	128
.text._ZN7cutlass13device_kernelINS_4gemm6kernel13GemmUniversalIN4cute5tupleIJiiiiEEENS1_10collective13CollectiveMmaINS1_34MainloopSm90TmaGmmaWarpSpecializedILi3ENS5_IJNS4_1CILi1EEENSA_ILi2EEESB_EEENS1_32KernelTmaWarpSpecializedPingpongEEENS5_IJNSA_ILi64EEENSA_ILi128EEESH_EEENS_10tfloat32_tENS5_IJlSB_lEEESJ_SK_NS4_8TiledMMAINS4_8MMA_AtomIJNS4_4SM904GMMA30MMA_64x128x8_F32TF32TF32_SS_TNILNSO_7ScaleInE1ELSQ_1EEEEEENS4_6LayoutINS5_IJSB_SB_SB_EEENS5_IJNSA_ILi0EEESV_SV_EEEEENS5_IJNS4_10UnderscoreESY_SY_EEEEENS4_23SM90_TMA_LOAD_MULTICASTENS4_14ComposedLayoutINS4_7SwizzleILi3ELi4ELi3EEENS4_18smem_ptr_flag_bitsILi32EEENST_INS5_IJNSA_ILi8EEENSA_ILi32EEEEEENS5_IJS18_SB_EEEEEEEvNS4_8identityENS4_13SM90_TMA_LOADES1C_vS1D_EENS_8epilogue10collective6detail29Sm90TmaWarpSpecializedAdapterINS1H_15DefaultEpilogueISJ_SK_SK_NS1G_6thread17LinearCombinationISJ_Li1EffLNS1L_9ScaleType4KindE0ELNS_15FloatRoundStyleE2ESJ_EENS1_15EpilogueDefaultEEEEEvvEEEEvNT_6ParamsE:
        .type           _ZN7cutlass13device_kernelINS_4gemm6kernel13GemmUniversalIN4cute5tupleIJiiiiEEENS1_10collective13CollectiveMmaINS1_34MainloopSm90TmaGmmaWarpSpecializedILi3ENS5_IJNS4_1CILi1EEENSA_ILi2EEESB_EEENS1_32KernelTmaWarpSpecializedPingpongEEENS5_IJNSA_ILi64EEENSA_ILi128EEESH_EEENS_10tfloat32_tENS5_IJlSB_lEEESJ_SK_NS4_8TiledMMAINS4_8MMA_AtomIJNS4_4SM904GMMA30MMA_64x128x8_F32TF32TF32_SS_TNILNSO_7ScaleInE1ELSQ_1EEEEEENS4_6LayoutINS5_IJSB_SB_SB_EEENS5_IJNSA_ILi0EEESV_SV_EEEEENS5_IJNS4_10UnderscoreESY_SY_EEEEENS4_23SM90_TMA_LOAD_MULTICASTENS4_14ComposedLayoutINS4_7SwizzleILi3ELi4ELi3EEENS4_18smem_ptr_flag_bitsILi32EEENST_INS5_IJNSA_ILi8EEENSA_ILi32EEEEEENS5_IJS18_SB_EEEEEEEvNS4_8identityENS4_13SM90_TMA_LOADES1C_vS1D_EENS_8epilogue10collective6detail29Sm90TmaWarpSpecializedAdapterINS1H_15DefaultEpilogueISJ_SK_SK_NS1G_6thread17LinearCombinationISJ_Li1EffLNS1L_9ScaleType4KindE0ELNS_15FloatRoundStyleE2ESJ_EENS1_15EpilogueDefaultEEEEEvvEEEEvNT_6ParamsE,@function
        .size           _ZN7cutlass13device_kernelINS_4gemm6kernel13GemmUniversalIN4cute5tupleIJiiiiEEENS1_10collective13CollectiveMmaINS1_34MainloopSm90TmaGmmaWarpSpecializedILi3ENS5_IJNS4_1CILi1EEENSA_ILi2EEESB_EEENS1_32KernelTmaWarpSpecializedPingpongEEENS5_IJNSA_ILi64EEENSA_ILi128EEESH_EEENS_10tfloat32_tENS5_IJlSB_lEEESJ_SK_NS4_8TiledMMAINS4_8MMA_AtomIJNS4_4SM904GMMA30MMA_64x128x8_F32TF32TF32_SS_TNILNSO_7ScaleInE1ELSQ_1EEEEEENS4_6LayoutINS5_IJSB_SB_SB_EEENS5_IJNSA_ILi0EEESV_SV_EEEEENS5_IJNS4_10UnderscoreESY_SY_EEEEENS4_23SM90_TMA_LOAD_MULTICASTENS4_14ComposedLayoutINS4_7SwizzleILi3ELi4ELi3EEENS4_18smem_ptr_flag_bitsILi32EEENST_INS5_IJNSA_ILi8EEENSA_ILi32EEEEEENS5_IJS18_SB_EEEEEEEvNS4_8identityENS4_13SM90_TMA_LOADES1C_vS1D_EENS_8epilogue10collective6detail29Sm90TmaWarpSpecializedAdapterINS1H_15DefaultEpilogueISJ_SK_SK_NS1G_6thread17LinearCombinationISJ_Li1EffLNS1L_9ScaleType4KindE0ELNS_15FloatRoundStyleE2ESJ_EENS1_15EpilogueDefaultEEEEEvvEEEEvNT_6ParamsE,(.L_x_199 - _ZN7cutlass13device_kernelINS_4gemm6kernel13GemmUniversalIN4cute5tupleIJiiiiEEENS1_10collective13CollectiveMmaINS1_34MainloopSm90TmaGmmaWarpSpecializedILi3ENS5_IJNS4_1CILi1EEENSA_ILi2EEESB_EEENS1_32KernelTmaWarpSpecializedPingpongEEENS5_IJNSA_ILi64EEENSA_ILi128EEESH_EEENS_10tfloat32_tENS5_IJlSB_lEEESJ_SK_NS4_8TiledMMAINS4_8MMA_AtomIJNS4_4SM904GMMA30MMA_64x128x8_F32TF32TF32_SS_TNILNSO_7ScaleInE1ELSQ_1EEEEEENS4_6LayoutINS5_IJSB_SB_SB_EEENS5_IJNSA_ILi0EEESV_SV_EEEEENS5_IJNS4_10UnderscoreESY_SY_EEEEENS4_23SM90_TMA_LOAD_MULTICASTENS4_14ComposedLayoutINS4_7SwizzleILi3ELi4ELi3EEENS4_18smem_ptr_flag_bitsILi32EEENST_INS5_IJNSA_ILi8EEENSA_ILi32EEEEEENS5_IJS18_SB_EEEEEEEvNS4_8identityENS4_13SM90_TMA_LOADES1C_vS1D_EENS_8epilogue10collective6detail29Sm90TmaWarpSpecializedAdapterINS1H_15DefaultEpilogueISJ_SK_SK_NS1G_6thread17LinearCombinationISJ_Li1EffLNS1L_9ScaleType4KindE0ELNS_15FloatRoundStyleE2ESJ_EENS1_15EpilogueDefaultEEEEEvvEEEEvNT_6ParamsE)
        .other          _ZN7cutlass13device_kernelINS_4gemm6kernel13GemmUniversalIN4cute5tupleIJiiiiEEENS1_10collective13CollectiveMmaINS1_34MainloopSm90TmaGmmaWarpSpecializedILi3ENS5_IJNS4_1CILi1EEENSA_ILi2EEESB_EEENS1_32KernelTmaWarpSpecializedPingpongEEENS5_IJNSA_ILi64EEENSA_ILi128EEESH_EEENS_10tfloat32_tENS5_IJlSB_lEEESJ_SK_NS4_8TiledMMAINS4_8MMA_AtomIJNS4_4SM904GMMA30MMA_64x128x8_F32TF32TF32_SS_TNILNSO_7ScaleInE1ELSQ_1EEEEEENS4_6LayoutINS5_IJSB_SB_SB_EEENS5_IJNSA_ILi0EEESV_SV_EEEEENS5_IJNS4_10UnderscoreESY_SY_EEEEENS4_23SM90_TMA_LOAD_MULTICASTENS4_14ComposedLayoutINS4_7SwizzleILi3ELi4ELi3EEENS4_18smem_ptr_flag_bitsILi32EEENST_INS5_IJNSA_ILi8EEENSA_ILi32EEEEEENS5_IJS18_SB_EEEEEEEvNS4_8identityENS4_13SM90_TMA_LOADES1C_vS1D_EENS_8epilogue10collective6detail29Sm90TmaWarpSpecializedAdapterINS1H_15DefaultEpilogueISJ_SK_SK_NS1G_6thread17LinearCombinationISJ_Li1EffLNS1L_9ScaleType4KindE0ELNS_15FloatRoundStyleE2ESJ_EENS1_15EpilogueDefaultEEEEEvvEEEEvNT_6ParamsE,@"STO_CUDA_ENTRY STV_DEFAULT"
_ZN7cutlass13device_kernelINS_4gemm6kernel13GemmUniversalIN4cute5tupleIJiiiiEEENS1_10collective13CollectiveMmaINS1_34MainloopSm90TmaGmmaWarpSpecializedILi3ENS5_IJNS4_1CILi1EEENSA_ILi2EEESB_EEENS1_32KernelTmaWarpSpecializedPingpongEEENS5_IJNSA_ILi64EEENSA_ILi128EEESH_EEENS_10tfloat32_tENS5_IJlSB_lEEESJ_SK_NS4_8TiledMMAINS4_8MMA_AtomIJNS4_4SM904GMMA30MMA_64x128x8_F32TF32TF32_SS_TNILNSO_7ScaleInE1ELSQ_1EEEEEENS4_6LayoutINS5_IJSB_SB_SB_EEENS5_IJNSA_ILi0EEESV_SV_EEEEENS5_IJNS4_10UnderscoreESY_SY_EEEEENS4_23SM90_TMA_LOAD_MULTICASTENS4_14ComposedLayoutINS4_7SwizzleILi3ELi4ELi3EEENS4_18smem_ptr_flag_bitsILi32EEENST_INS5_IJNSA_ILi8EEENSA_ILi32EEEEEENS5_IJS18_SB_EEEEEEEvNS4_8identityENS4_13SM90_TMA_LOADES1C_vS1D_EENS_8epilogue10collective6detail29Sm90TmaWarpSpecializedAdapterINS1H_15DefaultEpilogueISJ_SK_SK_NS1G_6thread17LinearCombinationISJ_Li1EffLNS1L_9ScaleType4KindE0ELNS_15FloatRoundStyleE2ESJ_EENS1_15EpilogueDefaultEEEEEvvEEEEvNT_6ParamsE:
[----:B------:R-:W0:Y:S02]  /*0000*/  LDC R1, c[0x0][0x28] ;  /* 0x00000a00ff017b82 */ /* 0x000e240000000800 */
[----:B0-----:R-:W-:Y:S01]  /*0010*/  VIADD R1, R1, 0xfffffff8 ;  /* 0xfffffff801017836 */ /* 0x001fe20000000000 */
[----:B------:R-:W0:Y:S01]  /*0020*/  S2R R4, SR_TID.X ;  /* 0x0000000000047919 */ /* 0x000e220000002100 */
[----:B------:R-:W-:Y:S01]  /*0030*/  ELECT P0, URZ, PT ;  /* 0x00000000003f782f */ /* 0x000fe20003800000 */
[----:B------:R-:W-:Y:S01]  /*0040*/  BSSY B0, `(.L_x_0) ;  /* 0x000000f000007945 */ /* 0x000fe20003800000 */
[--C-:B0-----:R-:W-:Y:S02]  /*0050*/  SHF.R.U32.HI R0, RZ, 0x5, R4.reuse ;  /* 0x00000005ff007819 */ /* 0x101fe40000011604 */
[----:B------:R-:W-:-:S03]  /*0060*/  SHF.R.U32.HI R7, RZ, 0x7, R4 ;  /* 0x00000007ff077819 */ /* 0x000fc60000011604 */
[----:B------:R-:W0:Y:S04]  /*0070*/  SHFL.IDX PT, R2, R0, RZ, 0x1f ;  /* 0x00001fff00027589 */ /* 0x000e2800000e0000 */
[----:B------:R1:W2:Y:S01]  /*0080*/  SHFL.IDX PT, R8, R7, RZ, 0x1f ;  /* 0x00001fff07087589 */ /* 0x0002a200000e0000 */
[----:B0-----:R-:W-:-:S13]  /*0090*/  ISETP.NE.OR P0, PT, R2, RZ, !P0 ;  /* 0x000000ff0200720c */ /* 0x001fda0004705670 */
[----:B-12---:R-:W-:Y:S05]  /*00a0*/  @P0 BRA `(.L_x_1) ;  /* 0x0000000000200947 */ /* 0x006fea0003800000 */
[----:B------:R-:W-:Y:S02]  /*00b0*/  ULDC.64 UR4, c[0x0][0x198] ;  /* 0x0000660000047ab9 */ /* 0x000fe40000000a00 */
[----:B------:R-:W-:Y:S02]  /*00c0*/  UIADD3 UR6, UP0, UR4, 0xf0, URZ ;  /* 0x000000f004067890 */ /* 0x000fe4000ff1e03f */
[----:B------:R-:W-:Y:S02]  /*00d0*/  UIADD3 UR4, UP1, UR4, 0x1f0, URZ ;  /* 0x000001f004047890 */ /* 0x000fe4000ff3e03f */
[----:B------:R-:W-:Y:S02]  /*00e0*/  UIADD3.X UR7, URZ, UR5, URZ, UP0, !UPT ;  /* 0x000000053f077290 */ /* 0x000fe400087fe43f */
[----:B------:R-:W-:-:S07]  /*00f0*/  UIADD3.X UR5, URZ, UR5, URZ, UP1, !UPT ;  /* 0x000000053f057290 */ /* 0x000fce0008ffe43f */
[----:B------:R0:W-:Y:S02]  /*0100*/  UTMACCTL.PF [UR6] ;  /* 0x00000000060079b9 */ /* 0x0001e40008040000 */
[----:B------:R0:W-:Y:S02]  /*0110*/  UTMACCTL.PF [UR4] ;  /* 0x00000000040079b9 */ /* 0x0001e40008040000 */
[----:B0-----:R-:W-:Y:S01]  /*0120*/  NOP ;  /* 0x0000000000007918 */ /* 0x001fe20000000000 */
.L_x_1:
[----:B------:R-:W-:Y:S05]  /*0130*/  BSYNC B0 ;  /* 0x0000000000007941 */ /* 0x000fea0003800000 */
.L_x_0:
[----:B------:R-:W0:Y:S01]  /*0140*/  SHFL.IDX PT, R9, R0, RZ, 0x1f ;  /* 0x00001fff00097589 */ /* 0x000e2200000e0000 */
[----:B------:R-:W-:Y:S02]  /*0150*/  SHF.R.S32.HI R3, RZ, 0x1f, R4 ;  /* 0x0000001fff037819 */ /* 0x000fe40000011404 */
[----:B0-----:R-:W-:-:S13]  /*0160*/  ISETP.NE.AND P0, PT, R9, RZ, PT ;  /* 0x000000ff0900720c */ /* 0x001fda0003f05270 */
[----:B------:R-:W-:Y:S05]  /*0170*/  @P0 BRA `(.L_x_2) ;  /* 0x0000000000500947 */ /* 0x000fea0003800000 */
[----:B------:R-:W0:Y:S01]  /*0180*/  S2UR UR8, SR_CgaCtaId ;  /* 0x00000000000879c3 */ /* 0x000e220000008800 */
[----:B------:R-:W-:Y:S01]  /*0190*/  UMOV UR4, 0x400 ;  /* 0x0000040000047882 */ /* 0x000fe20000000000 */
[----:B------:R-:W-:Y:S01]  /*01a0*/  UMOV UR5, 0x1 ;  /* 0x0000000100057882 */ /* 0x000fe20000000000 */
[----:B------:R-:W-:Y:S01]  /*01b0*/  UMOV UR6, 0x2 ;  /* 0x0000000200067882 */ /* 0x000fe20000000000 */
[----:B------:R-:W-:Y:S01]  /*01c0*/  ELECT P0, URZ, PT ;  /* 0x00000000003f782f */ /* 0x000fe20003800000 */
[----:B------:R-:W-:-:S04]  /*01d0*/  UIADD3 UR6, -UR6, 0x100000, URZ ;  /* 0x0010000006067890 */ /* 0x000fc8000fffe13f */
[----:B------:R-:W-:Y:S02]  /*01e0*/  USHF.L.U32 UR7, UR6, 0xb, URZ ;  /* 0x0000000b06077899 */ /* 0x000fe4000800063f */
[----:B------:R-:W-:Y:S02]  /*01f0*/  USHF.L.U32 UR6, UR6, 0x1, URZ ;  /* 0x0000000106067899 */ /* 0x000fe4000800063f */
[----:B0-----:R-:W-:Y:S02]  /*0200*/  ULEA UR8, UR8, UR4, 0x18 ;  /* 0x0000000408087291 */ /* 0x001fe4000f8ec03f */
[----:B------:R-:W-:-:S04]  /*0210*/  UIADD3 UR4, -UR5, 0x100000, URZ ;  /* 0x0010000005047890 */ /* 0x000fc8000fffe13f */
[----:B------:R-:W-:Y:S02]  /*0220*/  USHF.L.U32 UR5, UR4, 0xb, URZ ;  /* 0x0000000b04057899 */ /* 0x000fe4000800063f */
[----:B------:R-:W-:Y:S01]  /*0230*/  USHF.L.U32 UR4, UR4, 0x1, URZ ;  /* 0x0000000104047899 */ /* 0x000fe2000800063f */
[----:B------:R-:W0:Y:S11]  /*0240*/  FENCE.VIEW.ASYNC.S ;  /* 0x00000000000073c6 */ /* 0x000e360000000000 */
[----:B0-----:R0:W1:Y:S01]  /*0250*/  SYNCS.EXCH.64 URZ, [UR8], UR4 ;  /* 0x00000004083f75b2 */ /* 0x0010620008000100 */
[----:B------:R0:W2:Y:S01]  /*0260*/  SYNCS.EXCH.64 URZ, [UR8+0x18], UR6 ;  /* 0x00001806083f75b2 */ /* 0x0000a20008000100 */
[----:B------:R0:W3:Y:S01]  /*0270*/  SYNCS.EXCH.64 URZ, [UR8+0x8], UR4 ;  /* 0x00000804083f75b2 */ /* 0x0000e20008000100 */
[----:B------:R0:W4:Y:S01]  /*0280*/  SYNCS.EXCH.64 URZ, [UR8+0x20], UR6 ;  /* 0x00002006083f75b2 */ /* 0x0001220008000100 */
[----:B------:R0:W0:Y:S01]  /*0290*/  SYNCS.EXCH.64 URZ, [UR8+0x10], UR4 ;  /* 0x00001004083f75b2 */ /* 0x0000220008000100 */
[----:B------:R0:W0:Y:S01]  /*02a0*/  SYNCS.EXCH.64 URZ, [UR8+0x28], UR6 ;  /* 0x00002806083f75b2 */ /* 0x0000220008000100 */
[----:B------:R-:W-:Y:S01]  /*02b0*/  NOP ;  /* 0x0000000000007918 */ /* 0x000fe20000000000 */
.L_x_2:
[----:B------:R-:W5:Y:S01]  /*02c0*/  SHFL.IDX PT, R12, R0, RZ, 0x1f ;  /* 0x00001fff000c7589 */ /* 0x000f6200000e0000 */
[----:B------:R-:W-:Y:S01]  /*02d0*/  LEA.HI R3, R3, R4, RZ, 0x7 ;  /* 0x0000000403037211 */ /* 0x000fe200078f38ff */
[----:B------:R-:W1:Y:S01]  /*02e0*/  S2UR UR12, SR_CTAID.X ;  /* 0x00000000000c79c3 */ /* 0x000e620000002500 */
[----:B------:R-:W-:Y:S01]  /*02f0*/  ELECT P0, URZ, PT ;  /* 0x00000000003f782f */ /* 0x000fe20003800000 */
[----:B------:R0:W2:Y:S01]  /*0300*/  SHFL.IDX PT, R11, R0, RZ, 0x1f ;  /* 0x00001fff000b7589 */ /* 0x0000a200000e0000 */
[----:B------:R-:W-:Y:S02]  /*0310*/  LOP3.LUT R3, R3, 0xffffff80, RZ, 0xc0, !PT ;  /* 0xffffff8003037812 */ /* 0x000fe400078ec0ff */
[----:B------:R-:W-:Y:S01]  /*0320*/  ELECT P1, URZ, PT ;  /* 0x00000000003f782f */ /* 0x000fe20003820000 */
[----:B------:R-:W-:Y:S01]  /*0330*/  NOP ;  /* 0x0000000000007918 */ /* 0x000fe20000000000 */
[----:B------:R-:W3:Y:S01]  /*0340*/  S2R R6, SR_CTAID.Y ;  /* 0x0000000000067919 */ /* 0x000ee20000002600 */
[----:B0-----:R-:W-:Y:S01]  /*0350*/  ULDC UR4, c[0x0][0x150] ;  /* 0x0000540000047ab9 */ /* 0x001fe20000000800 */
[----:B------:R-:W-:Y:S01]  /*0360*/  IMAD.IADD R5, R4, 0x1, -R3 ;  /* 0x0000000104057824 */ /* 0x000fe200078e0a03 */
[----:B------:R-:W0:Y:S01]  /*0370*/  LDC R25, c[0x0][0x148] ;  /* 0x00005200ff197b82 */ /* 0x000e220000000800 */
[----:B------:R-:W-:Y:S01]  /*0380*/  SHF.R.S32.HI R0, RZ, 0x1f, R9 ;  /* 0x0000001fff007819 */ /* 0x000fe20000011409 */
[----:B------:R-:W4:Y:S01]  /*0390*/  SHFL.IDX PT, R15, R7, RZ, 0x1f ;  /* 0x00001fff070f7589 */ /* 0x000f2200000e0000 */
[----:B------:R-:W-:Y:S01]  /*03a0*/  UMOV UR11, 0x80 ;  /* 0x00000080000b7882 */ /* 0x000fe20000000000 */
[----:B------:R-:W-:Y:S01]  /*03b0*/  SHF.R.S32.HI R20, RZ, 0x1f, R5 ;  /* 0x0000001fff147819 */ /* 0x000fe20000011405 */
[----:B------:R-:W-:Y:S01]  /*03c0*/  NOP ;  /* 0x0000000000007918 */ /* 0x000fe20000000000 */
[----:B------:R-:W-:Y:S01]  /*03d0*/  LEA.HI R0, R0, R9, RZ, 0x2 ;  /* 0x0000000900007211 */ /* 0x000fe200078f10ff */
[----:B------:R-:W-:Y:S01]  /*03e0*/  VIADD R35, R8, 0xffffffff ;  /* 0xffffffff08237836 */ /* 0x000fe20000000000 */
[----:B------:R-:W-:Y:S01]  /*03f0*/  LEA.HI R3, R20, R5, RZ, 0x3 ;  /* 0x0000000514037211 */ /* 0x000fe200078f18ff */
[----:B------:R-:W4:Y:S01]  /*0400*/  LDC R13, c[0x0][0x140] ;  /* 0x00005000ff0d7b82 */ /* 0x000f220000000800 */
[----:B------:R-:W-:-:S02]  /*0410*/  LOP3.LUT R0, R0, 0x3ffffffc, RZ, 0xc0, !PT ;  /* 0x3ffffffc00007812 */ /* 0x000fc400078ec0ff */
[--C-:B------:R-:W-:Y:S02]  /*0420*/  SHF.R.S32.HI R10, RZ, 0x3, R3.reuse ;  /* 0x00000003ff0a7819 */ /* 0x100fe40000011403 */
[----:B------:R-:W-:Y:S01]  /*0430*/  SHF.R.S32.HI R3, RZ, 0x1f, R3 ;  /* 0x0000001fff037819 */ /* 0x000fe20000011403 */
[----:B------:R-:W-:Y:S01]  /*0440*/  IMAD.IADD R0, R9, 0x1, -R0 ;  /* 0x0000000109007824 */ /* 0x000fe200078e0a00 */
[----:B-----5:R-:W-:Y:S02]  /*0450*/  ISETP.NE.OR P0, PT, R12, RZ, !P0 ;  /* 0x000000ff0c00720c */ /* 0x020fe40004705670 */
[----:B------:R-:W-:Y:S01]  /*0460*/  LEA.HI R3, R3, R10, RZ, 0x2 ;  /* 0x0000000a03037211 */ /* 0x000fe200078f10ff */
[----:B------:R-:W5:Y:S01]  /*0470*/  LDC R12, c[0x0][0x144] ;  /* 0x00005100ff0c7b82 */ /* 0x000f620000000800 */
[----:B--2---:R-:W-:Y:S02]  /*0480*/  ISETP.NE.OR P1, PT, R11, RZ, !P1 ;  /* 0x000000ff0b00720c */ /* 0x004fe40004f25670 */
[----:B------:R-:W-:-:S02]  /*0490*/  LOP3.LUT R11, R3, 0xfffffffc, RZ, 0xc0, !PT ;  /* 0xfffffffc030b7812 */ /* 0x000fc400078ec0ff */
[----:B------:R-:W-:Y:S02]  /*04a0*/  SHF.R.S32.HI R3, RZ, 0x1f, R2 ;  /* 0x0000001fff037819 */ /* 0x000fe40000011402 */
[----:B------:R-:W-:Y:S01]  /*04b0*/  ISETP.GE.U32.AND P5, PT, R35, 0x2, PT ;  /* 0x000000022300780c */ /* 0x000fe20003fa6070 */
[----:B------:R-:W-:Y:S01]  /*04c0*/  IMAD.IADD R11, R10, 0x1, -R11 ;  /* 0x000000010a0b7824 */ /* 0x000fe200078e0a0b */
[----:B-1----:R-:W-:Y:S01]  /*04d0*/  I2FP.F32.U32 R10, UR12 ;  /* 0x0000000c000a7c45 */ /* 0x002fe20008201000 */
[----:B------:R-:W-:Y:S01]  /*04e0*/  VOTEU.ALL UP0, P0 ;  /* 0x00000000003f7886 */ /* 0x000fe20000000000 */
[----:B---3--:R-:W-:Y:S01]  /*04f0*/  I2FP.F32.U32 R9, R6 ;  /* 0x0000000600097245 */ /* 0x008fe20000201000 */
[----:B------:R-:W-:Y:S01]  /*0500*/  IMAD R0, R0, 0x4, R11 ;  /* 0x0000000400007824 */ /* 0x000fe200078e020b */
[----:B------:R-:W-:Y:S01]  /*0510*/  LEA.HI R3, R3, R2, RZ, 0x2 ;  /* 0x0000000203037211 */ /* 0x000fe200078f10ff */
[----:B------:R-:W-:Y:S01]  /*0520*/  VOTEU.ALL UP1, P1 ;  /* 0x00000000003f7886 */ /* 0x000fe20000820000 */
[----:B------:R-:W-:Y:S01]  /*0530*/  FMUL R10, R10, UR4 ;  /* 0x000000040a0a7c20 */ /* 0x000fe20008400000 */
[----:B------:R-:W1:Y:S01]  /*0540*/  @!UP0 S2UR UR7, SR_CgaCtaId ;  /* 0x00000000000789c3 */ /* 0x000e620000008800 */
[----:B------:R-:W-:Y:S01]  /*0550*/  ULDC UR4, c[0x0][0x154] ;  /* 0x0000550000047ab9 */ /* 0x000fe20000000800 */
[----:B------:R-:W-:Y:S01]  /*0560*/  LOP3.LUT R3, R3, 0xfffffffc, RZ, 0xc0, !PT ;  /* 0xfffffffc03037812 */ /* 0x000fe200078ec0ff */
[----:B------:R-:W-:Y:S01]  /*0570*/  FMUL R9, R9, UR4 ;  /* 0x0000000409097c20 */ /* 0x000fe20008400000 */
[----:B------:R-:W-:Y:S01]  /*0580*/  UMOV UR4, 0x20 ;  /* 0x0000002000047882 */ /* 0x000fe20000000000 */
[----:B------:R-:W2:Y:S01]  /*0590*/  F2I.U32.TRUNC.NTZ R10, R10 ;  /* 0x0000000a000a7305 */ /* 0x000ea2000020f000 */
[----:B------:R-:W-:Y:S01]  /*05a0*/  @!UP0 UMOV UR6, 0x400 ;  /* 0x0000040000068882 */ /* 0x000fe20000000000 */
[----:B------:R-:W-:Y:S01]  /*05b0*/  IMAD.IADD R14, R2, 0x1, -R3 ;  /* 0x00000001020e7824 */ /* 0x000fe200078e0a03 */
[----:B------:R-:W3:Y:S01]  /*05c0*/  @!UP1 S2UR UR10, SR_CgaCtaId ;  /* 0x00000000000a99c3 */ /* 0x000ee20000008800 */
[----:B------:R-:W-:Y:S01]  /*05d0*/  IMAD.SHL.U32 R3, R0, 0x4, RZ ;  /* 0x0000000400037824 */ /* 0x000fe200078e00ff */
[----:B------:R-:W-:-:S04]  /*05e0*/  @!UP0 UIADD3 UR4, -UR4, 0x100000, URZ ;  /* 0x0010000004048890 */ /* 0x000fc8000fffe13f */
[----:B------:R-:W-:Y:S02]  /*05f0*/  @!UP0 USHF.L.U32 UR5, UR4, 0xb, URZ ;  /* 0x0000000b04058899 */ /* 0x000fe4000800063f */
[----:B------:R-:W-:Y:S01]  /*0600*/  @!UP0 USHF.L.U32 UR4, UR4, 0x1, URZ ;  /* 0x0000000104048899 */ /* 0x000fe2000800063f */
[----:B----4-:R-:W-:Y:S01]  /*0610*/  ISETP.EQ.U32.AND P3, PT, R13, 0x1, PT ;  /* 0x000000010d00780c */ /* 0x010fe20003f62070 */
[----:B------:R-:W-:Y:S01]  /*0620*/  @!UP1 UMOV UR9, 0x400 ;  /* 0x0000040000099882 */ /* 0x000fe20000000000 */
[----:B------:R-:W4:Y:S01]  /*0630*/  F2I.U32.TRUNC.NTZ R9, R9 ;  /* 0x0000000900097305 */ /* 0x000f22000020f000 */
[----:B------:R-:W-:Y:S01]  /*0640*/  LOP3.LUT R88, R0, 0xc, R3, 0x78, !PT ;  /* 0x0000000c00587812 */ /* 0x000fe200078e7803 */
[----:B------:R-:W-:Y:S01]  /*0650*/  VOTEU.ALL UP2, P1 ;  /* 0x00000000003f7886 */ /* 0x000fe20000840000 */
[----:B------:R-:W-:Y:S01]  /*0660*/  VOTEU.ALL UP3, P1 ;  /* 0x00000000003f7886 */ /* 0x000fe20000860000 */
[----:B------:R-:W-:Y:S01]  /*0670*/  VOTEU.ALL UP4, P1 ;  /* 0x00000000003f7886 */ /* 0x000fe20000880000 */
[----:B------:R-:W-:Y:S01]  /*0680*/  VOTEU.ALL UP5, P1 ;  /* 0x00000000003f7886 */ /* 0x000fe200008a0000 */
[----:B------:R-:W-:Y:S01]  /*0690*/  ISETP.NE.AND P1, PT, R14, 0x3, PT ;  /* 0x000000030e00780c */ /* 0x000fe20003f25270 */
[----:B--2---:R-:W-:Y:S01]  /*06a0*/  IMAD.MOV R21, RZ, RZ, -R10 ;  /* 0x000000ffff157224 */ /* 0x004fe200078e0a0a */
[----:B------:R-:W-:-:S02]  /*06b0*/  R2UR UR43, R15 ;  /* 0x000000000f2b72ca */ /* 0x000fc400000e0000 */
[----:B------:R-:W-:Y:S01]  /*06c0*/  ISETP.EQ.OR P1, PT, R14, RZ, !P1 ;  /* 0x000000ff0e00720c */ /* 0x000fe20004f22670 */
[----:B-1----:R-:W-:Y:S01]  /*06d0*/  @!UP0 ULEA UR8, UR7, UR6, 0x18 ;  /* 0x0000000607088291 */ /* 0x002fe2000f8ec03f */
[----:B-----5:R-:W-:Y:S01]  /*06e0*/  IMAD R21, R12, R21, UR12 ;  /* 0x0000000c0c157e24 */ /* 0x020fe2000f8e0215 */
[----:B------:R-:W-:-:S04]  /*06f0*/  @!UP1 UIADD3 UR6, -UR11, 0x100000, URZ ;  /* 0x001000000b069890 */ /* 0x000fc8000fffe13f */
[----:B------:R-:W-:Y:S02]  /*0700*/  @!UP1 USHF.L.U32 UR7, UR6, 0xb, URZ ;  /* 0x0000000b06079899 */ /* 0x000fe4000800063f */
[----:B------:R-:W-:Y:S01]  /*0710*/  @!UP1 USHF.L.U32 UR6, UR6, 0x1, URZ ;  /* 0x0000000106069899 */ /* 0x000fe2000800063f */
[C---:B------:R-:W-:Y:S01]  /*0720*/  ISETP.EQ.AND P1, PT, R8.reuse, RZ, P1 ;  /* 0x000000ff0800720c */ /* 0x040fe20000f22270 */
[----:B----4-:R-:W-:Y:S01]  /*0730*/  IMAD.MOV R24, RZ, RZ, -R9 ;  /* 0x000000ffff187224 */ /* 0x010fe200078e0a09 */
[----:B------:R-:W-:Y:S01]  /*0740*/  VOTEU.ALL UP0, P0 ;  /* 0x00000000003f7886 */ /* 0x000fe20000000000 */
[----:B------:R-:W-:Y:S01]  /*0750*/  ISETP.NE.AND P2, PT, R8, RZ, PT ;  /* 0x000000ff0800720c */ /* 0x000fe20003f45270 */
[----:B---3--:R-:W-:Y:S01]  /*0760*/  @!UP1 ULEA UR9, UR10, UR9, 0x18 ;  /* 0x000000090a099291 */ /* 0x008fe2000f8ec03f */
[----:B0-----:R-:W-:Y:S01]  /*0770*/  IMAD R3, R25, R24, R6 ;  /* 0x0000001819037224 */ /* 0x001fe200078e0206 */
[----:B------:R-:W-:Y:S01]  /*0780*/  VOTEU.ALL UP1, P0 ;  /* 0x00000000003f7886 */ /* 0x000fe20000020000 */
[----:B------:R-:W-:Y:S01]  /*0790*/  LOP3.LUT P0, RZ, R5, 0x7, RZ, 0xc0, !PT ;  /* 0x0000000705ff7812 */ /* 0x000fe2000780c0ff */
[----:B------:R-:W0:Y:S02]  /*07a0*/  FENCE.VIEW.ASYNC.S ;  /* 0x00000000000073c6 */ /* 0x000e240000000000 */
[----:B0-----:R0:W1:Y:S01]  /*07b0*/  @!UP0 SYNCS.EXCH.64 URZ, [UR8+0x60], UR4 ;  /* 0x00006004083f85b2 */ /* 0x0010620008000100 */
[----:B------:R-:W-:-:S02]  /*07c0*/  SEL R23, RZ, 0x1, !P1 ;  /* 0x00000001ff177807 */ /* 0x000fc40004800000 */
[----:B------:R-:W-:Y:S02]  /*07d0*/  ISETP.NE.AND P4, PT, R3, R88, PT ;  /* 0x000000580300720c */ /* 0x000fe40003f85270 */
[----:B------:R-:W-:Y:S02]  /*07e0*/  ISETP.LT.U32.AND P0, PT, R88, 0x2, !P0 ;  /* 0x000000025800780c */ /* 0x000fe40004701070 */
[----:B------:R-:W-:Y:S02]  /*07f0*/  ISETP.EQ.OR P4, PT, R21, RZ, !P4 ;  /* 0x000000ff1500720c */ /* 0x000fe40006782670 */
[----:B------:R-:W-:Y:S02]  /*0800*/  SEL R23, R23, 0x2, P5 ;  /* 0x0000000217177807 */ /* 0x000fe40002800000 */
[----:B------:R-:W-:-:S04]  /*0810*/  PLOP3.LUT P0, PT, P0, P4, PT, 0x80, 0x0 ;  /* 0x000000000000781c */ /* 0x000fc80000709070 */
[----:B------:R-:W-:Y:S01]  /*0820*/  P2R R103, PR, RZ, 0x1 ;  /* 0x00000001ff677803 */ /* 0x000fe20000000000 */
[----:B------:R0:W2:Y:S01]  /*0830*/  @!UP1 SYNCS.EXCH.64 URZ, [UR8+0x68], UR4 ;  /* 0x00006804083f95b2 */ /* 0x0000a20008000100 */
[----:B------:R-:W-:Y:S01]  /*0840*/  NOP ;  /* 0x0000000000007918 */ /* 0x000fe20000000000 */
[----:B------:R0:W3:Y:S01]  /*0850*/  @!UP2 SYNCS.EXCH.64 URZ, [UR9+0x40], UR6 ;  /* 0x00004006093fa5b2 */ /* 0x0000e20008000100 */
[----:B------:R0:W4:Y:S01]  /*0860*/  @!UP3 SYNCS.EXCH.64 URZ, [UR9+0x48], UR6 ;  /* 0x00004806093fb5b2 */ /* 0x0001220008000100 */
[----:B------:R0:W0:Y:S01]  /*0870*/  @!UP4 SYNCS.EXCH.64 URZ, [UR9+0x50], UR6 ;  /* 0x00005006093fc5b2 */ /* 0x0000220008000100 */
[----:B------:R0:W0:Y:S01]  /*0880*/  @!UP5 SYNCS.EXCH.64 URZ, [UR9+0x58], UR6 ;  /* 0x00005806093fd5b2 */ /* 0x0000220008000100 */
[----:B------:R-:W-:Y:S01]  /*0890*/  NOP ;  /* 0x0000000000007918 */ /* 0x000fe20000000000 */
[----:B------:R-:W-:Y:S05]  /*08a0*/  @!P3 BRA `(.L_x_3) ;  /* 0x000000000008b947 */ /* 0x000fea0003800000 */
[----:B01234-:R-:W-:Y:S01]  /*08b0*/  UCGABAR_ARV ;  /* 0x00000000000079c7 */ /* 0x01ffe20008000000 */
[----:B------:R-:W-:Y:S05]  /*08c0*/  BRA `(.L_x_4) ;  /* 0x0000000000047947 */ /* 0x000fea0003800000 */
.L_x_3:
[----:B01234-:R-:W-:Y:S01]  /*08d0*/  NOP ;  /* 0x0000000000007918 */ /* 0x01ffe20000000000 */
.L_x_4:
[----:B------:R-:W-:Y:S01]  /*08e0*/  ULDC.64 UR4, c[0x0][0x598] ;  /* 0x0001660000047ab9 */ /* 0x000fe20000000a00 */
[----:B------:R-:W-:Y:S01]  /*08f0*/  ULDC.64 UR46, c[0x0][0x208] ;  /* 0x00008200002e7ab9 */ /* 0x000fe20000000a00 */
[----:B------:R-:W-:-:S04]  /*0900*/  ISETP.NE.U32.AND P0, PT, RZ, UR4, PT ;  /* 0x00000004ff007c0c */ /* 0x000fc8000bf05070 */
[----:B------:R-:W-:-:S13]  /*0910*/  ISETP.NE.AND.EX P0, PT, RZ, UR5, PT, P0 ;  /* 0x00000005ff007c0c */ /* 0x000fda000bf05300 */
[----:B------:R-:W-:Y:S05]  /*0920*/  @!P0 BRA `(.L_x_5) ;  /* 0x00000000001c8947 */ /* 0x000fea0003800000 */
[----:B------:R-:W0:Y:S02]  /*0930*/  LDC.64 R2, c[0x0][0x598] ;  /* 0x00016600ff027b82 */ /* 0x000e240000000a00 */
[----:B0-----:R-:W2:Y:S02]  /*0940*/  LDG.E.64 R2, desc[UR46][R2.64] ;  /* 0x0000002e02027981 */ /* 0x001ea4000c1e1b00 */
[----:B--2---:R-:W-:-:S04]  /*0950*/  ISETP.NE.U32.AND P0, PT, R2, RZ, PT ;  /* 0x000000ff0200720c */ /* 0x004fc80003f05070 */
[----:B------:R-:W-:-:S13]  /*0960*/  ISETP.NE.AND.EX P0, PT, R3, RZ, PT, P0 ;  /* 0x000000ff0300720c */ /* 0x000fda0003f05300 */
[----:B------:R-:W-:Y:S05]  /*0970*/  @!P0 BRA `(.L_x_5) ;  /* 0x0000000000088947 */ /* 0x000fea0003800000 */
[----:B------:R0:W5:Y:S01]  /*0980*/  LD.E R89, desc[UR46][R2.64] ;  /* 0x0000002e02597980 */ /* 0x000162000c101900 */
[----:B------:R-:W-:Y:S05]  /*0990*/  BRA `(.L_x_6) ;  /* 0x0000000000247947 */ /* 0x000fea0003800000 */
.L_x_5:
[----:B------:R-:W-:Y:S02]  /*09a0*/  ULDC.64 UR4, c[0x0][0x588] ;  /* 0x0001620000047ab9 */ /* 0x000fe40000000a00 */
[----:B------:R-:W-:-:S04]  /*09b0*/  ISETP.NE.U32.AND P0, PT, RZ, UR4, PT ;  /* 0x00000004ff007c0c */ /* 0x000fc8000bf05070 */
[----:B------:R-:W-:-:S13]  /*09c0*/  ISETP.NE.AND.EX P0, PT, RZ, UR5, PT, P0 ;  /* 0x00000005ff007c0c */ /* 0x000fda000bf05300 */
[----:B------:R-:W-:Y:S05]  /*09d0*/  @!P0 BRA `(.L_x_7) ;  /* 0x00000000000c8947 */ /* 0x000fea0003800000 */
[----:B------:R-:W0:Y:S02]  /*09e0*/  LDC.64 R2, c[0x0][0x588] ;  /* 0x00016200ff027b82 */ /* 0x000e240000000a00 */
[----:B0-----:R1:W5:Y:S01]  /*09f0*/  LDG.E R89, desc[UR46][R2.64] ;  /* 0x0000002e02597981 */ /* 0x001362000c1e1900 */
[----:B------:R-:W-:Y:S05]  /*0a00*/  BRA `(.L_x_6) ;  /* 0x0000000000087947 */ /* 0x000fea0003800000 */
.L_x_7:
[----:B------:R-:W-:Y:S02]  /*0a10*/  ULDC UR4, c[0x0][0x580] ;  /* 0x0001600000047ab9 */ /* 0x000fe40000000800 */
[----:B------:R-:W-:-:S07]  /*0a20*/  IMAD.U32 R89, RZ, RZ, UR4 ;  /* 0x00000004ff597e24 */ /* 0x000fce000f8e00ff */
.L_x_6:
[----:B------:R-:W-:Y:S02]  /*0a30*/  ULDC.64 UR4, c[0x0][0x5a0] ;  /* 0x0001680000047ab9 */ /* 0x000fe40000000a00 */
[----:B------:R-:W-:-:S04]  /*0a40*/  ISETP.NE.U32.AND P0, PT, RZ, UR4, PT ;  /* 0x00000004ff007c0c */ /* 0x000fc8000bf05070 */
[----:B------:R-:W-:-:S13]  /*0a50*/  ISETP.NE.AND.EX P0, PT, RZ, UR5, PT, P0 ;  /* 0x00000005ff007c0c */ /* 0x000fda000bf05300 */
[----:B------:R-:W-:Y:S05]  /*0a60*/  @!P0 BRA `(.L_x_8) ;  /* 0x00000000001c8947 */ /* 0x000fea0003800000 */
[----:B01----:R-:W0:Y:S02]  /*0a70*/  LDC.64 R2, c[0x0][0x5a0] ;  /* 0x00016800ff027b82 */ /* 0x003e240000000a00 */
[----:B0-----:R-:W2:Y:S02]  /*0a80*/  LDG.E.64 R2, desc[UR46][R2.64] ;  /* 0x0000002e02027981 */ /* 0x001ea4000c1e1b00 */
[----:B--2---:R-:W-:-:S04]  /*0a90*/  ISETP.NE.U32.AND P0, PT, R2, RZ, PT ;  /* 0x000000ff0200720c */ /* 0x004fc80003f05070 */
[----:B------:R-:W-:-:S13]  /*0aa0*/  ISETP.NE.AND.EX P0, PT, R3, RZ, PT, P0 ;  /* 0x000000ff0300720c */ /* 0x000fda0003f05300 */
[----:B------:R-:W-:Y:S05]  /*0ab0*/  @!P0 BRA `(.L_x_8) ;  /* 0x0000000000088947 */ /* 0x000fea0003800000 */
[----:B------:R0:W5:Y:S01]  /*0ac0*/  LD.E R90, desc[UR46][R2.64] ;  /* 0x0000002e025a7980 */ /* 0x000162000c101900 */
[----:B------:R-:W-:Y:S05]  /*0ad0*/  BRA `(.L_x_9) ;  /* 0x0000000000247947 */ /* 0x000fea0003800000 */
.L_x_8:
[----:B------:R-:W-:Y:S02]  /*0ae0*/  ULDC.64 UR4, c[0x0][0x590] ;  /* 0x0001640000047ab9 */ /* 0x000fe40000000a00 */
[----:B------:R-:W-:-:S04]  /*0af0*/  ISETP.NE.U32.AND P0, PT, RZ, UR4, PT ;  /* 0x00000004ff007c0c */ /* 0x000fc8000bf05070 */
[----:B------:R-:W-:-:S13]  /*0b00*/  ISETP.NE.AND.EX P0, PT, RZ, UR5, PT, P0 ;  /* 0x00000005ff007c0c */ /* 0x000fda000bf05300 */
[----:B------:R-:W-:Y:S05]  /*0b10*/  @!P0 BRA `(.L_x_10) ;  /* 0x00000000000c8947 */ /* 0x000fea0003800000 */
[----:B------:R-:W2:Y:S02]  /*0b20*/  LDC.64 R90, c[0x0][0x590] ;  /* 0x00016400ff5a7b82 */ /* 0x000ea40000000a00 */
[----:B--2---:R2:W5:Y:S01]  /*0b30*/  LDG.E R90, desc[UR46][R90.64] ;  /* 0x0000002e5a5a7981 */ /* 0x004562000c1e1900 */
[----:B------:R-:W-:Y:S05]  /*0b40*/  BRA `(.L_x_9) ;  /* 0x0000000000087947 */ /* 0x000fea0003800000 */
.L_x_10:
[----:B------:R-:W-:Y:S02]  /*0b50*/  ULDC UR4, c[0x0][0x584] ;  /* 0x0001610000047ab9 */ /* 0x000fe40000000800 */
[----:B------:R-:W-:-:S07]  /*0b60*/  IMAD.U32 R90, RZ, RZ, UR4 ;  /* 0x00000004ff5a7e24 */ /* 0x000fce000f8e00ff */
.L_x_9:
[----:B01----:R-:W0:Y:S01]  /*0b70*/  LDC R2, c[0x0][0x65c] ;  /* 0x00019700ff027b82 */ /* 0x003e220000000800 */
[----:B------:R-:W-:Y:S01]  /*0b80*/  ULDC UR6, c[0x0][0x28c] ;  /* 0x0000a30000067ab9 */ /* 0x000fe20000000800 */
[----:B------:R-:W-:Y:S01]  /*0b90*/  ISETP.NE.AND P0, PT, R8, 0x2, PT ;  /* 0x000000020800780c */ /* 0x000fe20003f05270 */
[----:B------:R-:W-:Y:S01]  /*0ba0*/  UIADD3 UR6, UR6, 0x7f, URZ ;  /* 0x0000007f06067890 */ /* 0x000fe2000fffe03f */
[----:B------:R-:W-:Y:S01]  /*0bb0*/  IMAD.U32 R8, RZ, RZ, UR12 ;  /* 0x0000000cff087e24 */ /* 0x000fe2000f8e00ff */
[----:B------:R-:W-:Y:S01]  /*0bc0*/  UMOV UR36, URZ ;  /* 0x0000003f00247c82 */ /* 0x000fe20008000000 */
[----:B------:R-:W-:Y:S01]  /*0bd0*/  UMOV UR38, URZ ;  /* 0x0000003f00267c82 */ /* 0x000fe20008000000 */
[----:B------:R-:W-:Y:S01]  /*0be0*/  USHF.R.S32.HI UR7, URZ, 0x1f, UR6 ;  /* 0x0000001f3f077899 */ /* 0x000fe20008011406 */
[----:B------:R-:W-:-:S03]  /*0bf0*/  ULDC.64 UR8, c[0x0][0x650] ;  /* 0x0001940000087ab9 */ /* 0x000fc60000000a00 */
[----:B------:R-:W-:-:S04]  /*0c00*/  ULEA.HI UR7, UR7, UR6, URZ, 0x7 ;  /* 0x0000000607077291 */ /* 0x000fc8000f8f383f */
[----:B------:R-:W-:Y:S01]  /*0c10*/  USHF.R.S32.HI UR37, URZ, 0x7, UR7 ;  /* 0x000000073f257899 */ /* 0x000fe20008011407 */
[----:B0-----:R-:W-:-:S13]  /*0c20*/  ISETP.NE.AND P1, PT, R2, 0x1, PT ;  /* 0x000000010200780c */ /* 0x001fda0003f25270 */
[----:B------:R-:W0:Y:S01]  /*0c30*/  @P1 LDC R17, c[0x0][0x10] ;  /* 0x00000400ff111b82 */ /* 0x000e220000000800 */
[----:B------:R-:W-:Y:S02]  /*0c40*/  @P1 IMAD.MOV.U32 R7, RZ, RZ, RZ ;  /* 0x000000ffff071224 */ /* 0x000fe400078e00ff */
[----:B------:R-:W-:-:S05]  /*0c50*/  @P1 IMAD.MOV.U32 R9, RZ, RZ, RZ ;  /* 0x000000ffff091224 */ /* 0x000fca00078e00ff */
[----:B------:R-:W1:Y:S01]  /*0c60*/  @!P1 LDC R3, c[0x0][0xc] ;  /* 0x00000300ff039b82 */ /* 0x000e620000000800 */
[----:B------:R-:W-:Y:S01]  /*0c70*/  ULDC UR4, c[0x0][0xc] ;  /* 0x0000030000047ab9 */ /* 0x000fe20000000800 */
[----:B------:R-:W-:Y:S02]  /*0c80*/  ULDC UR5, c[0x0][0x10] ;  /* 0x0000040000057ab9 */ /* 0x000fe40000000800 */
[----:B------:R-:W-:-:S04]  /*0c90*/  UIMAD.WIDE.U32 UR4, UR4, UR5, URZ ;  /* 0x00000005040472a5 */ /* 0x000fc8000f8e003f */
[----:B------:R-:W3:Y:S01]  /*0ca0*/  LDC R0, c[0x0][0x14] ;  /* 0x00000500ff007b82 */ /* 0x000ee20000000800 */
[----:B0-----:R-:W-:-:S04]  /*0cb0*/  @P1 IMAD.WIDE.U32 R16, R17, UR12, R6 ;  /* 0x0000000c11101c25 */ /* 0x001fc8000f8e0006 */
[----:B------:R-:W-:Y:S02]  /*0cc0*/  @P1 IMAD.IADD R17, R17, 0x1, R9 ;  /* 0x0000000111111824 */ /* 0x000fe400078e0209 */
[----:B------:R-:W-:Y:S02]  /*0cd0*/  IMAD.MOV.U32 R9, RZ, RZ, RZ ;  /* 0x000000ffff097224 */ /* 0x000fe400078e00ff */
[----:B-1----:R-:W-:-:S04]  /*0ce0*/  @!P1 IMAD.WIDE.U32 R8, R6, R3, R8 ;  /* 0x0000000306089225 */ /* 0x002fc800078e0008 */
[----:B------:R-:W-:Y:S02]  /*0cf0*/  @!P1 IMAD.MOV.U32 R16, RZ, RZ, R8 ;  /* 0x000000ffff109224 */ /* 0x000fe400078e0008 */
[----:B---3--:R-:W-:-:S04]  /*0d00*/  IMAD.WIDE.U32 R10, R0, UR4, RZ ;  /* 0x00000004000a7c25 */ /* 0x008fc8000f8e00ff */
[----:B------:R-:W-:Y:S01]  /*0d10*/  IMAD R3, R0, UR5, RZ ;  /* 0x0000000500037c24 */ /* 0x000fe2000f8e02ff */
[----:B------:R0:W-:Y:S01]  /*0d20*/  STL.64 [R1], R10 ;  /* 0x0000000a01007387 */ /* 0x0001e20000100a00 */
[----:B------:R-:W-:Y:S02]  /*0d30*/  @!P1 IMAD.MOV.U32 R17, RZ, RZ, R9 ;  /* 0x000000ffff119224 */ /* 0x000fe400078e0009 */
[----:B------:R-:W-:Y:S01]  /*0d40*/  IMAD.IADD R0, R11, 0x1, R3 ;  /* 0x000000010b007824 */ /* 0x000fe200078e0203 */
[----:B------:R-:W-:Y:S06]  /*0d50*/  @P0 BRA `(.L_x_11) ;  /* 0x0000000000200947 */ /* 0x000fec0003800000 */
[----:B------:R-:W-:Y:S01]  /*0d60*/  UISETP.GE.U32.AND UP0, UPT, UR37, 0x3, UPT ;  /* 0x000000032500788c */ /* 0x000fe2000bf06070 */
[----:B------:R-:W-:Y:S01]  /*0d70*/  IADD3 R16, P0, R16, R10, RZ ;  /* 0x0000000a10107210 */ /* 0x000fe20007f1e0ff */
[----:B------:R-:W-:Y:S01]  /*0d80*/  UIMAD.WIDE.U32 UR4, UR37, -0x55555555, URZ ;  /* 0xaaaaaaab250478a5 */ /* 0x000fe2000f8e003f */
[----:B------:R-:W-:-:S03]  /*0d90*/  UMOV UR38, URZ ;  /* 0x0000003f00267c82 */ /* 0x000fc60008000000 */
[----:B------:R-:W-:Y:S01]  /*0da0*/  USHF.R.U32.HI UR4, URZ, 0x1, UR5 ;  /* 0x000000013f047899 */ /* 0x000fe20008011605 */
[----:B------:R-:W-:-:S03]  /*0db0*/  IMAD.X R17, R0, 0x1, R17, P0 ;  /* 0x0000000100117824 */ /* 0x000fc600000e0611 */
[----:B------:R-:W-:Y:S02]  /*0dc0*/  UIMAD UR36, UR4, -0x3, UR37 ;  /* 0xfffffffd042478a4 */ /* 0x000fe4000f8e0225 */
[----:B------:R-:W-:-:S12]  /*0dd0*/  @UP0 ULOP3.LUT UR38, UR4, 0x1, URZ, 0xc0, !UPT ;  /* 0x0000000104260892 */ /* 0x000fd8000f8ec03f */
.L_x_11:
[----:B------:R-:W-:Y:S01]  /*0de0*/  ISETP.GE.U32.AND P0, PT, R16, UR8, PT ;  /* 0x0000000810007c0c */ /* 0x000fe2000bf06070 */
[----:B------:R-:W-:Y:S01]  /*0df0*/  IMAD.MOV.U32 R22, RZ, RZ, -0x1 ;  /* 0xffffffffff167424 */ /* 0x000fe200078e00ff */
[----:B------:R-:W-:Y:S01]  /*0e00*/  PRMT R3, RZ, 0x7610, R3 ;  /* 0x00007610ff037816 */ /* 0x000fe20000000003 */
[----:B------:R-:W-:Y:S01]  /*0e10*/  IMAD.MOV.U32 R18, RZ, RZ, -0x1 ;  /* 0xffffffffff127424 */ /* 0x000fe200078e00ff */
[----:B------:R-:W-:Y:S01]  /*0e20*/  ISETP.GE.U32.AND.EX P0, PT, R17, UR9, PT, P0 ;  /* 0x0000000911007c0c */ /* 0x000fe2000bf06100 */
[----:B------:R-:W-:-:S12]  /*0e30*/  IMAD.MOV.U32 R19, RZ, RZ, -0x1 ;  /* 0xffffffffff137424 */ /* 0x000fd800078e00ff */
[----:B------:R-:W-:Y:S05]  /*0e40*/  @P0 BRA `(.L_x_12) ;  /* 0x0000000400280947 */ /* 0x000fea0003800000 */
[----:B------:R-:W1:Y:S01]  /*0e50*/  LDC.64 R18, c[0x0][0x628] ;  /* 0x00018a00ff127b82 */ /* 0x000e620000000a00 */
[----:B------:R-:W-:Y:S02]  /*0e60*/  IMAD.MOV.U32 R8, RZ, RZ, R16 ;  /* 0x000000ffff087224 */ /* 0x000fe400078e0010 */
[----:B------:R-:W-:-:S05]  /*0e70*/  IMAD.MOV.U32 R9, RZ, RZ, R17 ;  /* 0x000000ffff097224 */ /* 0x000fca00078e0011 */
[----:B------:R-:W3:Y:S08]  /*0e80*/  LDC R22, c[0x0][0x630] ;  /* 0x00018c00ff167b82 */ /* 0x000ef00000000800 */
[----:B------:R-:W4:Y:S01]  /*0e90*/  LDC.64 R26, c[0x0][0x620] ;  /* 0x00018800ff1a7b82 */ /* 0x000f220000000a00 */
[----:B-1----:R-:W-:-:S04]  /*0ea0*/  ISETP.NE.U32.AND P0, PT, R18, RZ, PT ;  /* 0x000000ff1200720c */ /* 0x002fc80003f05070 */
[----:B------:R-:W-:-:S13]  /*0eb0*/  ISETP.NE.AND.EX P0, PT, R19, RZ, PT, P0 ;  /* 0x000000ff1300720c */ /* 0x000fda0003f05300 */
[----:B---34-:R-:W-:Y:S05]  /*0ec0*/  @!P0 BRA `(.L_x_13) ;  /* 0x0000000000288947 */ /* 0x018fea0003800000 */
[----:B------:R-:W1:Y:S02]  /*0ed0*/  LDC R3, c[0x0][0x634] ;  /* 0x00018d00ff037b82 */ /* 0x000e640000000800 */
[----:B-1----:R-:W-:-:S05]  /*0ee0*/  IADD3 R3, P0, R16, R3, RZ ;  /* 0x0000000310037210 */ /* 0x002fca0007f1e0ff */
[----:B------:R-:W-:-:S04]  /*0ef0*/  IMAD.X R15, RZ, RZ, R17, P0 ;  /* 0x000000ffff0f7224 */ /* 0x000fc800000e0611 */
[----:B------:R-:W-:-:S04]  /*0f00*/  IMAD.WIDE.U32 R8, R15, R18, RZ ;  /* 0x000000120f087225 */ /* 0x000fc800078e00ff */
[----:B0-----:R-:W-:-:S04]  /*0f10*/  IMAD.WIDE.U32 R10, P0, R3, R19, R8 ;  /* 0x00000013030a7225 */ /* 0x001fc80007800008 */
[----:B------:R-:W-:-:S04]  /*0f20*/  IMAD.WIDE.U32 R8, R3, R18, RZ ;  /* 0x0000001203087225 */ /* 0x000fc800078e00ff */
[----:B------:R-:W-:Y:S01]  /*0f30*/  IMAD.X R13, RZ, RZ, RZ, P0 ;  /* 0x000000ffff0d7224 */ /* 0x000fe200000e06ff */
[----:B------:R-:W-:Y:S01]  /*0f40*/  IADD3 RZ, P0, R9, R10, RZ ;  /* 0x0000000a09ff7210 */ /* 0x000fe20007f1e0ff */
[----:B------:R-:W-:-:S04]  /*0f50*/  IMAD.MOV.U32 R12, RZ, RZ, R11 ;  /* 0x000000ffff0c7224 */ /* 0x000fc800078e000b */
[----:B------:R-:W-:-:S08]  /*0f60*/  IMAD.WIDE.U32.X R8, R15, R19, R12, P0 ;  /* 0x000000130f087225 */ /* 0x000fd000000e040c */
.L_x_13:
[----:B------:R-:W1:Y:S01]  /*0f70*/  LDC.64 R30, c[0x0][0x640] ;  /* 0x00019000ff1e7b82 */ /* 0x000e620000000a00 */
[-CC-:B------:R-:W-:Y:S02]  /*0f80*/  SHF.R.U64 R32, R8, R22.reuse, R9.reuse ;  /* 0x0000001608207219 */ /* 0x180fe40000001209 */
[----:B------:R-:W-:Y:S02]  /*0f90*/  SHF.R.U32.HI R3, RZ, R22, R9 ;  /* 0x00000016ff037219 */ /* 0x000fe40000011609 */
[----:B0-----:R-:W-:-:S03]  /*0fa0*/  IADD3 R11, P0, RZ, -R32, RZ ;  /* 0x80000020ff0b7210 */ /* 0x001fc60007f1e0ff */
[----:B------:R-:W0:Y:S02]  /*0fb0*/  LDC R12, c[0x0][0x618] ;  /* 0x00018600ff0c7b82 */ /* 0x000e240000000800 */
[----:B------:R-:W-:Y:S02]  /*0fc0*/  IMAD.X R3, RZ, RZ, ~R3, P0 ;  /* 0x000000ffff037224 */ /* 0x000fe400000e0e03 */
[----:B------:R-:W-:-:S04]  /*0fd0*/  IMAD.WIDE.U32 R8, R11, R26, R16 ;  /* 0x0000001a0b087225 */ /* 0x000fc800078e0010 */
[----:B------:R-:W3:Y:S01]  /*0fe0*/  LDC R22, c[0x0][0x608] ;  /* 0x00018200ff167b82 */ /* 0x000ee20000000800 */
[----:B------:R-:W-:-:S04]  /*0ff0*/  IMAD R10, R3, R26, RZ ;  /* 0x0000001a030a7224 */ /* 0x000fc800078e02ff */
[----:B------:R-:W-:Y:S02]  /*1000*/  IMAD R3, R11, R27, R10 ;  /* 0x0000001b0b037224 */ /* 0x000fe400078e020a */
[----:B------:R-:W-:Y:S01]  /*1010*/  IMAD.MOV.U32 R10, RZ, RZ, -0x1 ;  /* 0xffffffffff0a7424 */ /* 0x000fe200078e00ff */
[----:B------:R-:W4:Y:S01]  /*1020*/  LDC R29, c[0x0][0x658] ;  /* 0x00019600ff1d7b82 */ /* 0x000f220000000800 */
[----:B------:R-:W-:Y:S01]  /*1030*/  IMAD.IADD R3, R9, 0x1, R3 ;  /* 0x0000000109037824 */ /* 0x000fe200078e0203 */
[----:B-1----:R-:W-:-:S04]  /*1040*/  ISETP.NE.U32.AND P0, PT, R30, RZ, PT ;  /* 0x000000ff1e00720c */ /* 0x002fc80003f05070 */
[----:B------:R-:W-:Y:S02]  /*1050*/  ISETP.NE.AND.EX P0, PT, R31, RZ, PT, P0 ;  /* 0x000000ff1f00720c */ /* 0x000fe40003f05300 */
[----:B------:R-:W1:Y:S01]  /*1060*/  LDC R26, c[0x0][0x600] ;  /* 0x00018000ff1a7b82 */ /* 0x000e620000000800 */
[-CC-:B0-----:R-:W-:Y:S02]  /*1070*/  SHF.R.U64 R18, R8, R12.reuse, R3.reuse ;  /* 0x0000000c08127219 */ /* 0x181fe40000001203 */
[----:B------:R-:W-:-:S05]  /*1080*/  SHF.R.U32.HI R3, RZ, R12, R3 ;  /* 0x0000000cff037219 */ /* 0x000fca0000011603 */
[----:B------:R-:W0:Y:S01]  /*1090*/  LDC R27, c[0x0][0x648] ;  /* 0x00019200ff1b7b82 */ /* 0x000e220000000800 */
[-CC-:B---3--:R-:W-:Y:S02]  /*10a0*/  SHF.R.U64 R34, R18, R22.reuse, R3.reuse ;  /* 0x0000001612227219 */ /* 0x188fe40000001203 */
[----:B------:R-:W-:Y:S01]  /*10b0*/  SHF.R.U32.HI R8, RZ, R22, R3 ;  /* 0x00000016ff087219 */ /* 0x000fe20000011603 */
[----:B------:R-:W-:-:S04]  /*10c0*/  IMAD.MOV.U32 R22, RZ, RZ, 0x1 ;  /* 0x00000001ff167424 */ /* 0x000fc800078e00ff */
[----:B------:R-:W3:Y:S01]  /*10d0*/  LDC R33, c[0x0][0x638] ;  /* 0x00018e00ff217b82 */ /* 0x000ee20000000800 */
[-CC-:B----4-:R-:W-:Y:S02]  /*10e0*/  SHF.R.U64 R36, R34, R29.reuse, R8.reuse ;  /* 0x0000001d22247219 */ /* 0x190fe40000001208 */
[-C--:B------:R-:W-:Y:S02]  /*10f0*/  SHF.L.U32 R3, R10, R29.reuse, RZ ;  /* 0x0000001d0a037219 */ /* 0x080fe400000006ff */
[----:B------:R-:W-:Y:S01]  /*1100*/  SHF.R.U32.HI R9, RZ, R29, R8 ;  /* 0x0000001dff097219 */ /* 0x000fe20000011608 */
[----:B------:R-:W-:Y:S01]  /*1110*/  IMAD.MOV.U32 R8, RZ, RZ, R36 ;  /* 0x000000ffff087224 */ /* 0x000fe200078e0024 */
[----:B------:R-:W-:Y:S01]  /*1120*/  LOP3.LUT R15, RZ, R3, RZ, 0x33, !PT ;  /* 0x00000003ff0f7212 */ /* 0x000fe200078e33ff */
[----:B------:R-:W4:Y:S01]  /*1130*/  LDC R28, c[0x0][0x610] ;  /* 0x00018400ff1c7b82 */ /* 0x000f220000000800 */
[----:B------:R-:W-:Y:S05]  /*1140*/  @!P0 BRA `(.L_x_14) ;  /* 0x0000000000288947 */ /* 0x000fea0003800000 */
[----:B------:R-:W2:Y:S02]  /*1150*/  LDC R3, c[0x0][0x64c] ;  /* 0x00019300ff037b82 */ /* 0x000ea40000000800 */
[----:B--2---:R-:W-:-:S05]  /*1160*/  IADD3 R3, P0, R36, R3, RZ ;  /* 0x0000000324037210 */ /* 0x004fca0007f1e0ff */
[----:B------:R-:W-:-:S04]  /*1170*/  IMAD.X R19, RZ, RZ, R9, P0 ;  /* 0x000000ffff137224 */ /* 0x000fc800000e0609 */
[----:B------:R-:W-:-:S04]  /*1180*/  IMAD.WIDE.U32 R8, R19, R30, RZ ;  /* 0x0000001e13087225 */ /* 0x000fc800078e00ff */
[----:B------:R-:W-:-:S04]  /*1190*/  IMAD.WIDE.U32 R10, P0, R3, R31, R8 ;  /* 0x0000001f030a7225 */ /* 0x000fc80007800008 */
[----:B------:R-:W-:-:S04]  /*11a0*/  IMAD.WIDE.U32 R8, R3, R30, RZ ;  /* 0x0000001e03087225 */ /* 0x000fc800078e00ff */
[----:B------:R-:W-:Y:S01]  /*11b0*/  IMAD.X R13, RZ, RZ, RZ, P0 ;  /* 0x000000ffff0d7224 */ /* 0x000fe200000e06ff */
[----:B------:R-:W-:Y:S01]  /*11c0*/  IADD3 RZ, P0, R9, R10, RZ ;  /* 0x0000000a09ff7210 */ /* 0x000fe20007f1e0ff */
[----:B------:R-:W-:-:S04]  /*11d0*/  IMAD.MOV.U32 R12, RZ, RZ, R11 ;  /* 0x000000ffff0c7224 */ /* 0x000fc800078e000b */
[----:B------:R-:W-:-:S08]  /*11e0*/  IMAD.WIDE.U32.X R8, R19, R31, R12, P0 ;  /* 0x0000001f13087225 */ /* 0x000fd000000e040c */
.L_x_14:
[----:B0-----:R-:W-:Y:S01]  /*11f0*/  SHF.R.U64 R7, R8, R27, R9 ;  /* 0x0000001b08077219 */ /* 0x001fe20000001209 */
[----:B-1----:R-:W-:Y:S01]  /*1200*/  VIADD R9, R26, 0xffffffff ;  /* 0xffffffff1a097836 */ /* 0x002fe20000000000 */
[----:B------:R-:W-:Y:S01]  /*1210*/  SHF.L.U32 R3, R22, R29, RZ ;  /* 0x0000001d16037219 */ /* 0x000fe200000006ff */
[----:B------:R-:W-:Y:S01]  /*1220*/  @P1 IMAD R21, R25, R24, R6 ;  /* 0x0000001819151224 */ /* 0x000fe200078e0206 */
[----:B------:R-:W-:Y:S01]  /*1230*/  LOP3.LUT R8, R34, R15, RZ, 0xc0, !PT ;  /* 0x0000000f22087212 */ /* 0x000fe200078ec0ff */
[----:B------:R-:W-:Y:S02]  /*1240*/  IMAD.MOV R10, RZ, RZ, -R7 ;  /* 0x000000ffff0a7224 */ /* 0x000fe400078e0a07 */
[----:B------:R-:W-:Y:S02]  /*1250*/  IMAD.MOV.U32 R6, RZ, RZ, 0x1 ;  /* 0x00000001ff067424 */ /* 0x000fe400078e00ff */
[----:B------:R-:W-:Y:S01]  /*1260*/  IMAD R8, R3, R7, R8 ;  /* 0x0000000703087224 */ /* 0x000fe200078e0208 */
[----:B------:R-:W-:Y:S01]  /*1270*/  LOP3.LUT R7, R18, R9, RZ, 0xc0, !PT ;  /* 0x0000000912077212 */ /* 0x000fe200078ec0ff */
[----:B---3--:R-:W-:-:S02]  /*1280*/  IMAD R3, R10, R33, R36 ;  /* 0x000000210a037224 */ /* 0x008fc400078e0224 */
[----:B----4-:R-:W-:Y:S02]  /*1290*/  IMAD R22, R8, R28, R21 ;  /* 0x0000001c08167224 */ /* 0x010fe400078e0215 */
[----:B------:R-:W-:Y:S01]  /*12a0*/  IMAD R7, R3, R26, R7 ;  /* 0x0000001a03077224 */ /* 0x000fe200078e0207 */
[----:B------:R-:W-:Y:S01]  /*12b0*/  PRMT R3, R6, 0x7610, R3 ;  /* 0x0000761006037816 */ /* 0x000fe20000000003 */
[----:B------:R-:W-:-:S03]  /*12c0*/  IMAD.MOV.U32 R19, RZ, RZ, R32 ;  /* 0x000000ffff137224 */ /* 0x000fc600078e0020 */
[----:B------:R-:W-:Y:S02]  /*12d0*/  SEL R18, R7, R22, !P1 ;  /* 0x0000001607127207 */ /* 0x000fe40004800000 */
[----:B------:R-:W-:-:S07]  /*12e0*/  SEL R22, R22, R7, !P1 ;  /* 0x0000000716167207 */ /* 0x000fce0004800000 */
.L_x_12:
[----:B------:R-:W-:Y:S05]  /*12f0*/  @!P3 BRA `(.L_x_15) ;  /* 0x00000000000cb947 */ /* 0x000fea0003800000 */
[----:B------:R-:W-:Y:S01]  /*1300*/  UCGABAR_WAIT ;  /* 0x0000000000007dc7 */ /* 0x000fe20008000000 */
[----:B------:R-:W-:Y:S01]  /*1310*/  CCTL.IVALL ;  /* 0x00000000ff00798f */ /* 0x000fe20002000000 */
[----:B------:R-:W-:Y:S05]  /*1320*/  BRA `(.L_x_16) ;  /* 0x0000000000047947 */ /* 0x000fea0003800000 */
.L_x_15:
[----:B------:R-:W-:Y:S06]  /*1330*/  BAR.SYNC.DEFER_BLOCKING 0x0 ;  /* 0x0000000000007b1d */ /* 0x000fec0000010000 */
.L_x_16:
[----:B------:R-:W-:Y:S05]  /*1340*/  @!P2 BRA `(.L_x_17) ;  /* 0x00000060001ca947 */ /* 0x000fea0003800000 */
[----:B------:R-:W-:-:S13]  /*1350*/  ISETP.GT.U32.AND P0, PT, R35, 0x1, PT ;  /* 0x000000012300780c */ /* 0x000fda0003f04070 */
[----:B------:R-:W-:Y:S05]  /*1360*/  @P0 EXIT ;  /* 0x000000000000094d */ /* 0x000fea0003800000 */
.L_x_18:
[----:B------:R-:W-:-:S08]  /*1370*/  NOP ;  /* 0x0000000000007918 */ /* 0x000fd00000000000 */
[----:B------:R-:W1:Y:S02]  /*1380*/  USETMAXREG.TRY_ALLOC.CTAPOOL UP0, 0xe8 ;  /* 0x000000e8000079c8 */ /* 0x000e640008000600 */
[----:B-1----:R-:W-:-:S13]  /*1390*/  PLOP3.LUT P0, PT, PT, PT, UP0, 0x80, 0x0 ;  /* 0x000000000000781c */ /* 0x002fda0003f0f008 */
[----:B------:R-:W-:Y:S05]  /*13a0*/  @!P0 BRA `(.L_x_18) ;  /* 0xfffffffc00f08947 */ /* 0x000fea000383ffff */
[----:B------:R-:W-:-:S13]  /*13b0*/  LOP3.LUT P0, RZ, R3, 0xff, RZ, 0xc0, !PT ;  /* 0x000000ff03ff7812 */ /* 0x000fda000780c0ff */
[----:B------:R-:W-:Y:S05]  /*13c0*/  @!P0 EXIT ;  /* 0x000000000000894d */ /* 0x000fea0003800000 */
[----:B------:R-:W3:Y:S01]  /*13d0*/  LDL.64 R12, [R1] ;  /* 0x00000000010c7983 */ /* 0x000ee20000100a00 */
[----:B------:R-:W1:Y:S01]  /*13e0*/  S2UR UR4, SR_CgaCtaId ;  /* 0x00000000000479c3 */ /* 0x000e620000008800 */
[CC--:B------:R-:W-:Y:S01]  /*13f0*/  LEA.HI R3, R20.reuse, R5.reuse, RZ, 0x2 ;  /* 0x0000000514037211 */ /* 0x0c0fe200078f10ff */
[----:B------:R-:W-:Y:S01]  /*1400*/  UISETP.LT.AND UP0, UPT, UR37, 0x1, UPT ;  /* 0x000000012500788c */ /* 0x000fe2000bf01270 */
[----:B------:R-:W-:Y:S01]  /*1410*/  LEA.HI R20, R20, R5, RZ, 0x5 ;  /* 0x0000000514147211 */ /* 0x000fe200078f28ff */
[----:B------:R-:W-:Y:S01]  /*1420*/  UIADD3 UR5, UR43, -0x1, URZ ;  /* 0xffffffff2b057890 */ /* 0x000fe2000fffe03f */
[--C-:B------:R-:W-:Y:S01]  /*1430*/  SHF.R.S32.HI R92, RZ, 0x2, R3.reuse ;  /* 0x00000002ff5c7819 */ /* 0x100fe20000011403 */
[----:B------:R-:W-:Y:S01]  /*1440*/  USEL UR42, UR37, 0x1, UP0 ;  /* 0x00000001252a7887 */ /* 0x000fe20008000000 */
[----:B------:R-:W-:Y:S01]  /*1450*/  SHF.R.S32.HI R7, RZ, 0x1f, R3 ;  /* 0x0000001fff077819 */ /* 0x000fe20000011403 */
[----:B------:R-:W4:Y:S01]  /*1460*/  LDC R97, c[0x0][0x658] ;  /* 0x00019600ff617b82 */ /* 0x000f220000000800 */
[----:B------:R-:W-:Y:S01]  /*1470*/  LOP3.LUT R4, R3, 0xfffffffc, RZ, 0xc0, !PT ;  /* 0xfffffffc03047812 */ /* 0x000fe200078ec0ff */
[----:B------:R-:W-:Y:S01]  /*1480*/  UMOV UR40, 0x400 ;  /* 0x0000040000287882 */ /* 0x000fe20000000000 */
[----:B------:R-:W-:Y:S01]  /*1490*/  LEA.HI R7, R7, R92, RZ, 0x3 ;  /* 0x0000005c07077211 */ /* 0x000fe200078f18ff */
[----:B------:R-:W-:Y:S01]  /*14a0*/  UISETP.NE.AND UP0, UPT, UR5, URZ, UPT ;  /* 0x0000003f0500728c */ /* 0x000fe2000bf05270 */
[----:B------:R-:W-:Y:S01]  /*14b0*/  SHF.R.S32.HI R3, RZ, 0x5, R20 ;  /* 0x00000005ff037819 */ /* 0x000fe20000011414 */
[----:B------:R-:W-:Y:S01]  /*14c0*/  IMAD.IADD R4, R5, 0x1, -R4 ;  /* 0x0000000105047824 */ /* 0x000fe200078e0a04 */
[----:B------:R-:W-:Y:S01]  /*14d0*/  LOP3.LUT R7, R7, 0xfffffff8, RZ, 0xc0, !PT ;  /* 0xfffffff807077812 */ /* 0x000fe200078ec0ff */
[----:B------:R-:W2:Y:S01]  /*14e0*/  LDC.64 R8, c[0x0][0x5c8] ;  /* 0x00017200ff087b82 */ /* 0x000ea20000000a00 */
[----:B------:R-:W-:Y:S01]  /*14f0*/  IMAD.MOV.U32 R6, RZ, RZ, -0x1 ;  /* 0xffffffffff067424 */ /* 0x000fe200078e00ff */
[----:B------:R-:W-:Y:S01]  /*1500*/  ULDC UR6, c[0x0][0x284] ;  /* 0x0000a10000067ab9 */ /* 0x000fe20000000800 */
[----:B0-----:R-:W-:Y:S01]  /*1510*/  IMAD.MOV.U32 R10, RZ, RZ, 0x1 ;  /* 0x00000001ff0a7424 */ /* 0x001fe200078e00ff */
[----:B------:R-:W-:Y:S01]  /*1520*/  LOP3.LUT R104, R23, 0x1, RZ, 0xfc, !PT ;  /* 0x0000000117687812 */ /* 0x000fe200078efcff */
[----:B------:R-:W-:Y:S01]  /*1530*/  IMAD.IADD R92, R92, 0x1, -R7 ;  /* 0x000000015c5c7824 */ /* 0x000fe200078e0a07 */
[----:B------:R-:W-:Y:S01]  /*1540*/  USHF.L.U32 UR39, UR37, 0x1, URZ ;  /* 0x0000000125277899 */ /* 0x000fe2000800063f */
[----:B------:R-:W-:Y:S01]  /*1550*/  IMAD.SHL.U32 R94, R4, 0x2, RZ ;  /* 0x00000002045e7824 */ /* 0x000fe200078e00ff */
[----:B------:R-:W0:Y:S01]  /*1560*/  LDC R99, c[0x0][0x288] ;  /* 0x0000a200ff637b82 */ /* 0x000e220000000800 */
[----:B-1----:R-:W-:Y:S01]  /*1570*/  ULEA UR40, UR4, UR40, 0x18 ;  /* 0x0000002804287291 */ /* 0x002fe2000f8ec03f */
[--C-:B------:R-:W-:Y:S01]  /*1580*/  SHF.R.S32.HI R93, RZ, 0x1f, R92.reuse ;  /* 0x0000001fff5d7819 */ /* 0x100fe2000001145c */
[----:B------:R-:W-:Y:S01]  /*1590*/  USHF.L.U32 UR4, UR5, 0x3, URZ ;  /* 0x0000000305047899 */ /* 0x000fe2000800063f */
[C---:B------:R-:W-:Y:S01]  /*15a0*/  IMAD R102, R3.reuse, -0x10, -R92 ;  /* 0xfffffff003667824 */ /* 0x040fe200078e0a5c */
[----:B------:R-:W-:Y:S01]  /*15b0*/  USEL UR5, URZ, 0x1, UP0 ;  /* 0x000000013f057887 */ /* 0x000fe20008000000 */
[----:B------:R-:W-:Y:S01]  /*15c0*/  SHF.R.S32.HI R95, RZ, 0x1f, R94 ;  /* 0x0000001fff5f7819 */ /* 0x000fe2000001145e */
[----:B------:R-:W-:Y:S01]  /*15d0*/  UIADD3 UR41, UR40, 0x40, URZ ;  /* 0x0000004028297890 */ /* 0x000fe2000fffe03f */
[----:B------:R-:W1:Y:S01]  /*15e0*/  LDC R100, c[0x0][0x600] ;  /* 0x00018000ff647b82 */ /* 0x000e620000000800 */
[-C--:B----4-:R-:W-:Y:S01]  /*15f0*/  SHF.L.U32 R6, R6, R97.reuse, RZ ;  /* 0x0000006106067219 */ /* 0x090fe200000006ff */
[----:B------:R-:W-:Y:S01]  /*1600*/  ULOP3.LUT UR4, UR4, 0x8, URZ, 0xc0, !UPT ;  /* 0x0000000804047892 */ /* 0x000fe2000f8ec03f */
[----:B------:R-:W-:Y:S01]  /*1610*/  IMAD.WIDE R92, R3, 0x10, R92 ;  /* 0x00000010035c7825 */ /* 0x000fe200078e025c */
[----:B------:R-:W-:Y:S01]  /*1620*/  SHF.L.U32 R97, R10, R97, RZ ;  /* 0x000000610a617219 */ /* 0x000fe200000006ff */
[----:B------:R-:W-:Y:S01]  /*1630*/  UIADD3 UR42, -UR42, UR37, URZ ;  /* 0x000000252a2a7290 */ /* 0x000fe2000fffe13f */
[----:B------:R-:W-:Y:S01]  /*1640*/  LOP3.LUT R101, RZ, R6, RZ, 0x33, !PT ;  /* 0x00000006ff657212 */ /* 0x000fe200078e33ff */
[----:B------:R-:W-:Y:S01]  /*1650*/  IMAD.U32 R105, RZ, RZ, UR5 ;  /* 0x00000005ff697e24 */ /* 0x000fe2000f8e00ff */
[C---:B--2---:R-:W-:Y:S01]  /*1660*/  SHF.L.U64.HI R96, R8.reuse, 0x3, R9 ;  /* 0x0000000308607819 */ /* 0x044fe20000010209 */
[----:B------:R-:W-:Y:S01]  /*1670*/  IMAD.SHL.U32 R91, R8, 0x8, RZ ;  /* 0x00000008085b7824 */ /* 0x000fe200078e00ff */
[----:B------:R-:W-:Y:S01]  /*1680*/  ULEA UR43, UR43, UR41, 0x3 ;  /* 0x000000292b2b7291 */ /* 0x000fe2000f8e183f */
[----:B------:R-:W-:Y:S01]  /*1690*/  VIADD R102, R102, UR6 ;  /* 0x0000000666667c36 */ /* 0x000fe20008000000 */
[----:B------:R-:W-:-:S02]  /*16a0*/  ULOP3.LUT UR44, UR4, 0x8, URZ, 0x3c, !UPT ;  /* 0x00000008042c7892 */ /* 0x000fc4000f8e3c3f */
[----:B------:R-:W-:Y:S01]  /*16b0*/  ULOP3.LUT UR45, UR4, 0x18, URZ, 0x3c, !UPT ;  /* 0x00000018042d7892 */ /* 0x000fe2000f8e3c3f */
[----:B0-----:R-:W-:Y:S02]  /*16c0*/  IMAD R99, R4, -0x2, R99 ;  /* 0xfffffffe04637824 */ /* 0x001fe400078e0263 */
[----:B-1----:R-:W-:Y:S01]  /*16d0*/  VIADD R100, R100, 0xffffffff ;  /* 0xffffffff64647836 */ /* 0x002fe20000000000 */
[----:B---3--:R-:W-:-:S08]  /*16e0*/  SHF.L.U64.HI R98, R12, 0x1, R0 ;  /* 0x000000010c627819 */ /* 0x008fd00000010200 */
.L_x_166:
[----:B------:R-:W-:-:S04]  /*16f0*/  SHF.L.U32 R0, R105, 0x1f, RZ ;  /* 0x0000001f69007819 */ /* 0x000fc800000006ff */
[----:B------:R-:W0:Y:S02]  /*1700*/  SYNCS.PHASECHK.TRANS64.TRYWAIT P0, [UR43+-0x8], R0 ;  /* 0xfffff800ff0075a7 */ /* 0x000e24000800016b */
[----:B01-34-:R-:W-:Y:S05]  /*1710*/  @!P0 BRA `(.L_x_19) ;  /* 0x0000006c00908947 */ /* 0x01bfea0003800000 */
.L_x_187:
[----:B------:R-:W-:Y:S02]  /*1720*/  ULDC UR4, c[0x0][0x28c] ;  /* 0x0000a30000047ab9 */ /* 0x000fe40000000800 */
[----:B------:R-:W-:-:S13]  /*1730*/  ISETP.LT.AND P0, PT, RZ, UR4, PT ;  /* 0x00000004ff007c0c */ /* 0x000fda000bf01270 */
[----:B------:R-:W-:Y:S05]  /*1740*/  @P0 BRA `(.L_x_20) ;  /* 0x0000000000400947 */ /* 0x000fea0003800000 */
[----:B0-----:R-:W-:Y:S01]  /*1750*/  MOV R0, 0x0 ;  /* 0x0000000000007802 */ /* 0x001fe20000000f00 */
[----:B------:R-:W-:Y:S01]  /*1760*/  ULDC.64 UR4, c[0x4][0x68] ;  /* 0x01001a0000047ab9 */ /* 0x000fe20000000a00 */
[----:B------:R-:W-:Y:S01]  /*1770*/  ULDC.64 UR6, c[0x4][0x8] ;  /* 0x0100020000067ab9 */ /* 0x000fe20000000a00 */
[----:B------:R-:W-:Y:S01]  /*1780*/  IMAD.U32 R4, RZ, RZ, UR4 ;  /* 0x00000004ff047e24 */ /* 0x000fe2000f8e00ff */
[----:B------:R0:W1:Y:S01]  /*1790*/  LDC.64 R14, c[0x4][R0] ;  /* 0x01000000000e7b82 */ /* 0x0000620000000a00 */
[----:B------:R-:W-:Y:S01]  /*17a0*/  IMAD.U32 R5, RZ, RZ, UR5 ;  /* 0x00000005ff057e24 */ /* 0x000fe2000f8e00ff */
[----:B------:R-:W-:Y:S01]  /*17b0*/  ULDC.64 UR4, c[0x4][0x70] ;  /* 0x01001c0000047ab9 */ /* 0x000fe20000000a00 */
[----:B------:R-:W-:Y:S02]  /*17c0*/  IMAD.U32 R10, RZ, RZ, UR6 ;  /* 0x00000006ff0a7e24 */ /* 0x000fe4000f8e00ff */
[----:B------:R-:W-:Y:S02]  /*17d0*/  IMAD.U32 R6, RZ, RZ, UR4 ;  /* 0x00000004ff067e24 */ /* 0x000fe4000f8e00ff */
[----:B------:R-:W-:-:S02]  /*17e0*/  IMAD.U32 R7, RZ, RZ, UR5 ;  /* 0x00000005ff077e24 */ /* 0x000fc4000f8e00ff */
[----:B------:R-:W-:Y:S02]  /*17f0*/  IMAD.U32 R11, RZ, RZ, UR7 ;  /* 0x00000007ff0b7e24 */ /* 0x000fe4000f8e00ff */
[----:B------:R-:W-:Y:S02]  /*1800*/  IMAD.MOV.U32 R8, RZ, RZ, 0x1e1 ;  /* 0x000001e1ff087424 */ /* 0x000fe400078e00ff */
[----:B------:R-:W-:Y:S02]  /*1810*/  IMAD.MOV.U32 R12, RZ, RZ, 0x1 ;  /* 0x00000001ff0c7424 */ /* 0x000fe400078e00ff */
[----:B0-----:R-:W-:-:S07]  /*1820*/  IMAD.MOV.U32 R13, RZ, RZ, RZ ;  /* 0x000000ffff0d7224 */ /* 0x001fce00078e00ff */
[----:B------:R-:W-:-:S07]  /*1830*/  LEPC R20, `(.L_x_20) ;  /* 0x000000001014794e */ /* 0x000fce0000000000 */
[----:B-1---5:R-:W-:Y:S05]  /*1840*/  CALL.ABS.NOINC R14 ;  /* 0x000000000e007343 */ /* 0x022fea0003c00000 */
.L_x_20:
[----:B------:R-:W-:-:S13]  /*1850*/  ISETP.NE.AND P0, PT, R104, 0x3, PT ;  /* 0x000000036800780c */ /* 0x000fda0003f05270 */
[----:B------:R-:W-:Y:S05]  /*1860*/  @!P0 BRA `(.L_x_21) ;  /* 0x0000000000048947 */ /* 0x000fea0003800000 */
[----:B------:R-:W-:Y:S01]  /*1870*/  BPT.TRAP 0x1 ;  /* 0x000000040000795c */ /* 0x000fe20000300000 */
.L_x_21:
[----:B0-----:R-:W-:Y:S02]  /*1880*/  IMAD.U32 R3, RZ, RZ, UR36 ;  /* 0x00000024ff037e24 */ /* 0x001fe4000f8e00ff */
[----:B------:R-:W-:-:S03]  /*1890*/  IMAD.U32 R0, RZ, RZ, UR38 ;  /* 0x00000026ff007e24 */ /* 0x000fc6000f8e00ff */
[----:B------:R-:W-:Y:S02]  /*18a0*/  LEA R3, R3, UR40, 0x3 ;  /* 0x0000002803037c11 */ /* 0x000fe4000f8e18ff */
[----:B------:R-:W-:-:S04]  /*18b0*/  SHF.L.U32 R0, R0, 0x1f, RZ ;  /* 0x0000001f00007819 */ /* 0x000fc800000006ff */
[----:B------:R0:W1:Y:S01]  /*18c0*/  SYNCS.PHASECHK.TRANS64.TRYWAIT P1, [R3+URZ], R0 ;  /* 0x00000000030075a7 */ /* 0x000062000802017f */
[----:B------:R-:W-:Y:S05]  /*18d0*/  @!P0 BRA `(.L_x_22) ;  /* 0x0000000000048947 */ /* 0x000fea0003800000 */
[----:B------:R-:W-:Y:S01]  /*18e0*/  BPT.TRAP 0x1 ;  /* 0x000000040000795c */ /* 0x000fe20000300000 */
.L_x_22:
[----:B------:R-:W-:-:S05]  /*18f0*/  IMAD.U32 R4, RZ, RZ, UR42 ;  /* 0x0000002aff047e24 */ /* 0x000fca000f8e00ff */
[----:B------:R-:W-:Y:S01]  /*1900*/  ISETP.GE.AND P2, PT, R4, 0x1, PT ;  /* 0x000000010400780c */ /* 0x000fe20003f46270 */
[----:B-1----:R-:W-:-:S12]  /*1910*/  @P1 BRA `(.L_x_23) ;  /* 0x0000000000081947 */ /* 0x002fd80003800000 */
[----:B------:R-:W1:Y:S02]  /*1920*/  SYNCS.PHASECHK.TRANS64.TRYWAIT P1, [R3+URZ], R0 ;  /* 0x00000000030075a7 */ /* 0x000e64000802017f */
[----:B-1----:R-:W-:Y:S05]  /*1930*/  @!P1 BRA `(.L_x_24) ;  /* 0x0000006c00209947 */ /* 0x002fea0003800000 */
.L_x_23:
[----:B------:R-:W-:Y:S05]  /*1940*/  WARPSYNC.ALL ;  /* 0x0000000000007948 */ /* 0x000fea0003800000 */
[----:B------:R-:W-:Y:S01]  /*1950*/  UIADD3 UR4, UR40, 0x100, URZ ;  /* 0x0000010028047890 */ /* 0x000fe2000fffe03f */
[----:B------:R-:W-:Y:S01]  /*1960*/  WARPGROUP.ARRIVE ;  /* 0x00000000000079c5 */ /* 0x000fe20000000000 */
[----:B------:R-:W-:Y:S02]  /*1970*/  UIADD3 UR5, UR40, 0x18100, URZ ;  /* 0x0001810028057890 */ /* 0x000fe4000fffe03f */
[----:B------:R-:W-:Y:S02]  /*1980*/  USHF.R.U32.HI UR4, URZ, 0x4, UR4 ;  /* 0x000000043f047899 */ /* 0x000fe40008011604 */
[----:B------:R-:W-:-:S02]  /*1990*/  USHF.R.U32.HI UR5, URZ, 0x4, UR5 ;  /* 0x000000043f057899 */ /* 0x000fc40008011605 */
[----:B------:R-:W-:Y:S02]  /*19a0*/  ULOP3.LUT UR4, UR4, 0x3fff, URZ, 0xc0, !UPT ;  /* 0x00003fff04047892 */ /* 0x000fe4000f8ec03f */
[----:B------:R-:W-:Y:S02]  /*19b0*/  ULOP3.LUT UR5, UR5, 0x3fff, URZ, 0xc0, !UPT ;  /* 0x00003fff05057892 */ /* 0x000fe4000f8ec03f */
[----:B------:R-:W-:Y:S02]  /*19c0*/  ULOP3.LUT UR4, UR4, 0x10000, URZ, 0xfc, !UPT ;  /* 0x0001000004047892 */ /* 0x000fe4000f8efc3f */
[----:B------:R-:W-:Y:S02]  /*19d0*/  ULOP3.LUT UR5, UR5, 0x10000, URZ, 0xfc, !UPT ;  /* 0x0001000005057892 */ /* 0x000fe4000f8efc3f */
[----:B------:R-:W-:Y:S02]  /*19e0*/  ULEA UR7, UR36, UR4, 0xb ;  /* 0x0000000424077291 */ /* 0x000fe4000f8e583f */
[----:B------:R-:W-:Y:S01]  /*19f0*/  ULEA UR6, UR36, UR5, 0xc ;  /* 0x0000000524067291 */ /* 0x000fe2000f8e603f */
[----:B------:R-:W-:Y:S01]  /*1a00*/  UMOV UR9, 0x40000040 ;  /* 0x4000004000097882 */ /* 0x000fe20000000000 */
[----:B------:R-:W-:-:S03]  /*1a10*/  UMOV UR11, 0x40000040 ;  /* 0x40000040000b7882 */ /* 0x000fc60000000000 */
[----:B------:R-:W-:Y:S02]  /*1a20*/  UMOV UR8, UR7 ;  /* 0x0000000700087c82 */ /* 0x000fe40008000000 */
[----:B------:R-:W-:Y:S02]  /*1a30*/  UMOV UR10, UR6 ;  /* 0x00000006000a7c82 */ /* 0x000fe40008000000 */
[----:B------:R-:W-:Y:S01]  /*1a40*/  HGMMA.64x128x8.F32.TF32 R24, gdesc[UR8], RZ, !UPT, gsb0 ;  /* 0x05e00000081879f0 */ /* 0x000fe2000c0028ff */
[----:B------:R-:W-:Y:S02]  /*1a50*/  UIADD3 UR8, UR7, 0x2, URZ ;  /* 0x0000000207087890 */ /* 0x000fe4000fffe03f */
[----:B------:R-:W-:Y:S01]  /*1a60*/  UIADD3 UR10, UR6, 0x2, URZ ;  /* 0x00000002060a7890 */ /* 0x000fe2000fffe03f */
[----:B------:R-:W-:Y:S01]  /*1a70*/  UMOV UR9, 0x40000040 ;  /* 0x4000004000097882 */ /* 0x000fe20000000000 */
[----:B------:R-:W-:Y:S01]  /*1a80*/  UMOV UR11, 0x40000040 ;  /* 0x40000040000b7882 */ /* 0x000fe20000000000 */
[----:B------:R-:W-:-:S02]  /*1a90*/  WARPGROUP.DEPBAR.LE gsb0, 0x0 ;  /* 0x00008000000079c5 */ /* 0x000fc40000010000 */
[----:B------:R-:W-:-:S06]  /*1aa0*/  WARPGROUP.ARRIVE ;  /* 0x00000000000079c5 */ /* 0x000fcc0000000000 */
[----:B------:R-:W-:Y:S01]  /*1ab0*/  HGMMA.64x128x8.F32.TF32 R24, gdesc[UR8], R24, gsb0 ;  /* 0x05e00000081879f0 */ /* 0x000fe20008002818 */
[----:B------:R-:W-:Y:S02]  /*1ac0*/  UIADD3 UR8, UR7, 0x4, URZ ;  /* 0x0000000407087890 */ /* 0x000fe4000fffe03f */
[----:B------:R-:W-:Y:S01]  /*1ad0*/  UIADD3 UR10, UR6, 0x4, URZ ;  /* 0x00000004060a7890 */ /* 0x000fe2000fffe03f */
[----:B------:R-:W-:Y:S01]  /*1ae0*/  UMOV UR9, 0x40000040 ;  /* 0x4000004000097882 */ /* 0x000fe20000000000 */
[----:B------:R-:W-:Y:S01]  /*1af0*/  UMOV UR11, 0x40000040 ;  /* 0x40000040000b7882 */ /* 0x000fe20000000000 */
[----:B------:R-:W-:Y:S02]  /*1b00*/  WARPGROUP.DEPBAR.LE gsb0, 0x0 ;  /* 0x00008000000079c5 */ /* 0x000fe40000010000 */
        /* <DEDUP_REMOVED lines=92> */
[----:B------:R-:W-:Y:S03]  /*20d0*/  HGMMA.64x128x8.F32.TF32 R24, gdesc[UR8], R24, gsb0 ;  /* 0x05e00000081879f0 */ /* 0x000fe60008002818 */
[----:B------:R-:W-:Y:S02]  /*20e0*/  WARPGROUP.DEPBAR.LE gsb0, 0x0 ;  /* 0x00008000000079c5 */ /* 0x000fe40000010000 */
[----:B------:R-:W-:Y:S05]  /*20f0*/  @!P2 BRA `(.L_x_25) ;  /* 0x000000080064a947 */ /* 0x000fea0003800000 */
[----:B------:R-:W-:Y:S01]  /*2100*/  UIADD3 UR6, UR36, 0x1, URZ ;  /* 0x0000000124067890 */ /* 0x000fe2000fffe03f */
[----:B01----:R-:W-:Y:S02]  /*2110*/  IMAD.U32 R0, RZ, RZ, UR42 ;  /* 0x0000002aff007e24 */ /* 0x003fe4000f8e00ff */
[----:B------:R-:W-:Y:S01]  /*2120*/  IMAD.U32 R3, RZ, RZ, UR36 ;  /* 0x00000024ff037e24 */ /* 0x000fe2000f8e00ff */
[----:B------:R-:W-:-:S04]  /*2130*/  UISETP.NE.AND UP0, UPT, UR6, 0x3, UPT ;  /* 0x000000030600788c */ /* 0x000fc8000bf05270 */
[----:B------:R-:W-:Y:S02]  /*2140*/  USEL UR7, URZ, 0x1, UP0 ;  /* 0x000000013f077887 */ /* 0x000fe40008000000 */
[----:B------:R-:W-:Y:S02]  /*2150*/  USEL UR6, UR6, URZ, UP0 ;  /* 0x0000003f06067287 */ /* 0x000fe40008000000 */
[----:B------:R-:W-:-:S06]  /*2160*/  ULOP3.LUT UR7, UR38, UR7, URZ, 0x3c, !UPT ;  /* 0x0000000726077292 */ /* 0x000fcc000f8e3c3f */
[----:B------:R-:W-:-:S07]  /*2170*/  IMAD.U32 R6, RZ, RZ, UR7 ;  /* 0x00000007ff067e24 */ /* 0x000fce000f8e00ff */
.L_x_32:
[----:B------:R-:W-:Y:S05]  /*2180*/  @!P0 BRA `(.L_x_26) ;  /* 0x0000000000048947 */ /* 0x000fea0003800000 */
[----:B------:R-:W-:Y:S01]  /*2190*/  BPT.TRAP 0x1 ;  /* 0x000000040000795c */ /* 0x000fe20000300000 */
.L_x_26:
[----:B------:R-:W-:Y:S01]  /*21a0*/  ULEA UR7, UR6, UR40, 0x3 ;  /* 0x0000002806077291 */ /* 0x000fe2000f8e183f */
[----:B------:R-:W-:-:S08]  /*21b0*/  SHF.L.U32 R4, R6, 0x1f, RZ ;  /* 0x0000001f06047819 */ /* 0x000fd000000006ff */
[----:B------:R0:W1:Y:S01]  /*21c0*/  SYNCS.PHASECHK.TRANS64.TRYWAIT P1, [UR7], R4 ;  /* 0x00000004ff0075a7 */ /* 0x0000620008020147 */
[----:B------:R-:W-:Y:S05]  /*21d0*/  @!P0 BRA `(.L_x_27) ;  /* 0x0000000000048947 */ /* 0x000fea0003800000 */
[----:B------:R-:W-:Y:S01]  /*21e0*/  BPT.TRAP 0x1 ;  /* 0x000000040000795c */ /* 0x000fe20000300000 */
.L_x_27:
[----:B-1----:R-:W-:Y:S05]  /*21f0*/  @P1 BRA `(.L_x_28) ;  /* 0x0000000000081947 */ /* 0x002fea0003800000 */
[----:B------:R-:W1:Y:S02]  /*2200*/  SYNCS.PHASECHK.TRANS64.TRYWAIT P1, [UR7], R4 ;  /* 0x00000004ff0075a7 */ /* 0x000e640008020147 */
[----:B-1----:R-:W-:Y:S05]  /*2210*/  @!P1 BRA `(.L_x_29) ;  /* 0x0000006000fc9947 */ /* 0x002fea0003800000 */
.L_x_28:
[----:B------:R-:W-:Y:S01]  /*2220*/  ULEA UR7, UR6, UR5, 0xc ;  /* 0x0000000506077291 */ /* 0x000fe2000f8e603f */
[----:B------:R-:W-:Y:S01]  /*2230*/  WARPGROUP.ARRIVE ;  /* 0x00000000000079c5 */ /* 0x000fe20000000000 */
[----:B------:R-:W-:Y:S01]  /*2240*/  ULEA UR12, UR6, UR4, 0xb ;  /* 0x00000004060c7291 */ /* 0x000fe2000f8e583f */
[----:B------:R-:W-:Y:S01]  /*2250*/  UMOV UR11, 0x40000040 ;  /* 0x40000040000b7882 */ /* 0x000fe20000000000 */
[----:B------:R-:W-:-:S03]  /*2260*/  UMOV UR9, 0x40000040 ;  /* 0x4000004000097882 */ /* 0x000fc60000000000 */
[----:B------:R-:W-:Y:S02]  /*2270*/  UMOV UR10, UR7 ;  /* 0x00000007000a7c82 */ /* 0x000fe40008000000 */
[----:B------:R-:W-:Y:S02]  /*2280*/  UMOV UR8, UR12 ;  /* 0x0000000c00087c82 */ /* 0x000fe40008000000 */
[----:B------:R-:W-:Y:S01]  /*2290*/  HGMMA.64x128x8.F32.TF32 R24, gdesc[UR8], R24, gsb0 ;  /* 0x05e00000081879f0 */ /* 0x000fe20008002818 */
        /* <DEDUP_REMOVED lines=107> */
[----:B------:R-:W-:Y:S01]  /*2950*/  BPT.TRAP 0x1 ;  /* 0x000000040000795c */ /* 0x000fe20000300000 */
.L_x_30:
[----:B------:R-:W-:-:S13]  /*2960*/  ISETP.NE.AND P1, PT, R103, RZ, PT ;  /* 0x000000ff6700720c */ /* 0x000fda0003f25270 */
[----:B01----:R-:W-:-:S05]  /*2970*/  @P1 LEA R4, R3, UR40, 0x3 ;  /* 0x0000002803041c11 */ /* 0x003fca000f8e18ff */
[----:B------:R-:W-:-:S05]  /*2980*/  @P1 VIADD R5, R4, 0x18 ;  /* 0x0000001804051836 */ /* 0x000fca0000000000 */
[----:B------:R-:W-:-:S04]  /*2990*/  @P1 PRMT R5, R88, 0x654, R5 ;  /* 0x0000065458051816 */ /* 0x000fc80000000005 */
[----:B------:R0:W-:Y:S01]  /*29a0*/  @P1 SYNCS.ARRIVE.TRANS64.RED.A1T0 RZ, [R5+URZ], RZ ;  /* 0x000000ff05ff19a7 */ /* 0x0001e2000810043f */
[----:B------:R-:W-:-:S13]  /*29b0*/  ISETP.GT.U32.AND P1, PT, R23, 0x1, PT ;  /* 0x000000011700780c */ /* 0x000fda0003f24070 */
[----:B0-----:R-:W-:Y:S05]  /*29c0*/  @P1 BRA `(.L_x_31) ;  /* 0x0000000000041947 */ /* 0x001fea0003800000 */
[----:B------:R-:W-:Y:S01]  /*29d0*/  BPT.TRAP 0x1 ;  /* 0x000000040000795c */ /* 0x000fe20000300000 */
.L_x_31:
[----:B------:R-:W-:Y:S01]  /*29e0*/  UIADD3 UR6, UR6, 0x1, URZ ;  /* 0x0000000106067890 */ /* 0x000fe2000fffe03f */
[C---:B------:R-:W-:Y:S01]  /*29f0*/  ISETP.GT.AND P2, PT, R0.reuse, 0x1, PT ;  /* 0x000000010000780c */ /* 0x040fe20003f44270 */
[----:B------:R-:W-:Y:S02]  /*2a00*/  VIADD R3, R3, 0x1 ;  /* 0x0000000103037836 */ /* 0x000fe40000000000 */
[----:B------:R-:W-:Y:S01]  /*2a10*/  UISETP.NE.AND UP0, UPT, UR6, 0x3, UPT ;  /* 0x000000030600788c */ /* 0x000fe2000bf05270 */
[----:B------:R-:W-:Y:S02]  /*2a20*/  VIADD R0, R0, 0xffffffff ;  /* 0xffffffff00007836 */ /* 0x000fe40000000000 */
[C---:B------:R-:W-:Y:S01]  /*2a30*/  ISETP.NE.AND P1, PT, R3.reuse, 0x3, PT ;  /* 0x000000030300780c */ /* 0x040fe20003f25270 */
[----:B------:R-:W-:Y:S02]  /*2a40*/  USEL UR7, URZ, 0x1, UP0 ;  /* 0x000000013f077887 */ /* 0x000fe40008000000 */
[----:B------:R-:W-:Y:S01]  /*2a50*/  USEL UR6, UR6, URZ, UP0 ;  /* 0x0000003f06067287 */ /* 0x000fe20008000000 */
[----:B------:R-:W-:-:S03]  /*2a60*/  SEL R3, R3, RZ, P1 ;  /* 0x000000ff03037207 */ /* 0x000fc60000800000 */
[----:B------:R-:W-:Y:S01]  /*2a70*/  LOP3.LUT R6, R6, UR7, RZ, 0x3c, !PT ;  /* 0x0000000706067c12 */ /* 0x000fe2000f8e3cff */
[----:B------:R-:W-:Y:S07]  /*2a80*/  @P2 BRA `(.L_x_32) ;  /* 0xfffffff400bc2947 */ /* 0x000fee000383ffff */
.L_x_25:
[----:B01----:R-:W0:Y:S01]  /*2a90*/  LDC R0, c[0x0][0x28c] ;  /* 0x0000a300ff007b82 */ /* 0x003e220000000800 */
[----:B------:R-:W-:-:S04]  /*2aa0*/  IMAD.U32 R3, RZ, RZ, UR44 ;  /* 0x0000002cff037e24 */ /* 0x000fc8000f8e00ff */
[----:B------:R1:W-:Y:S01]  /*2ab0*/  SYNCS.ARRIVE.TRANS64.A1T0 RZ, [R3+UR41], RZ ;  /* 0x000000ff03ff79a7 */ /* 0x0003e20008100029 */
[----:B0-----:R-:W-:-:S13]  /*2ac0*/  ISETP.GE.AND P1, PT, R0, 0x1, PT ;  /* 0x000000010000780c */ /* 0x001fda0003f26270 */
[----:B-1----:R-:W-:Y:S05]  /*2ad0*/  @!P1 BRA `(.L_x_33) ;  /* 0x0000000000449947 */ /* 0x002fea0003800000 */
[----:B------:R-:W-:Y:S05]  /*2ae0*/  @!P0 BRA `(.L_x_34) ;  /* 0x0000000000048947 */ /* 0x000fea0003800000 */
[----:B------:R-:W-:Y:S01]  /*2af0*/  BPT.TRAP 0x1 ;  /* 0x000000040000795c */ /* 0x000fe20000300000 */
.L_x_34:
[----:B------:R-:W-:-:S13]  /*2b00*/  ISETP.NE.AND P0, PT, R103, RZ, PT ;  /* 0x000000ff6700720c */ /* 0x000fda0003f05270 */
[----:B------:R-:W-:-:S05]  /*2b10*/  VOTEU.ANY UP0, P0 ;  /* 0x00000000003f7886 */ /* 0x000fca0000000100 */
[----:B------:R-:W-:-:S06]  /*2b20*/  @UP0 UIADD3 UR4, UR36, UR42, URZ ;  /* 0x0000002a24040290 */ /* 0x000fcc000fffe03f */
[----:B------:R-:W-:Y:S02]  /*2b30*/  IMAD.U32 R4, RZ, RZ, UR4 ;  /* 0x00000004ff047e24 */ /* 0x000fe4000f8e00ff */
[----:B------:R-:W-:Y:S02]  /*2b40*/  IMAD.U32 R3, RZ, RZ, UR4 ;  /* 0x00000004ff037e24 */ /* 0x000fe4000f8e00ff */
[----:B------:R-:W-:-:S05]  /*2b50*/  @P0 IMAD.WIDE.U32 R4, R4, -0x55555555, RZ ;  /* 0xaaaaaaab04040825 */ /* 0x000fca00078e00ff */
[----:B------:R-:W-:-:S05]  /*2b60*/  @P0 SHF.R.U32.HI R0, RZ, 0x1, R5 ;  /* 0x00000001ff000819 */ /* 0x000fca0000011605 */
[----:B------:R-:W-:-:S05]  /*2b70*/  @P0 IMAD R0, R0, -0x3, R3 ;  /* 0xfffffffd00000824 */ /* 0x000fca00078e0203 */
[----:B------:R-:W-:-:S05]  /*2b80*/  @P0 LEA R0, R0, UR40, 0x3 ;  /* 0x0000002800000c11 */ /* 0x000fca000f8e18ff */
[----:B------:R-:W-:-:S05]  /*2b90*/  @P0 VIADD R3, R0, 0x18 ;  /* 0x0000001800030836 */ /* 0x000fca0000000000 */
[----:B------:R-:W-:-:S04]  /*2ba0*/  @P0 PRMT R3, R88, 0x654, R3 ;  /* 0x0000065458030816 */ /* 0x000fc80000000003 */
[----:B------:R0:W-:Y:S01]  /*2bb0*/  @P0 SYNCS.ARRIVE.TRANS64.RED.A1T0 RZ, [R3+URZ], RZ ;  /* 0x000000ff03ff09a7 */ /* 0x0001e2000810043f */
[----:B------:R-:W-:-:S13]  /*2bc0*/  ISETP.GT.U32.AND P0, PT, R23, 0x1, PT ;  /* 0x000000011700780c */ /* 0x000fda0003f04070 */
[----:B0-----:R-:W-:Y:S05]  /*2bd0*/  @P0 BRA `(.L_x_33) ;  /* 0x0000000000040947 */ /* 0x001fea0003800000 */
[----:B------:R-:W-:Y:S01]  /*2be0*/  BPT.TRAP 0x1 ;  /* 0x000000040000795c */ /* 0x000fe20000300000 */
.L_x_33:
[----:B------:R-:W-:Y:S01]  /*2bf0*/  SHF.L.U32 R0, R105, 0x1f, RZ ;  /* 0x0000001f69007819 */ /* 0x000fe200000006ff */
[----:B------:R-:W-:Y:S01]  /*2c00*/  UIADD3 UR36, UR36, UR39, URZ ;  /* 0x0000002724247290 */ /* 0x000fe2000fffe03f */
[----:B------:R-:W-:Y:S01]  /*2c10*/  SHF.R.S32.HI R11, RZ, 0x1f, R19 ;  /* 0x0000001fff0b7819 */ /* 0x000fe20000011413 */
[----:B------:R-:W-:Y:S01]  /*2c20*/  UISETP.GE.U32.AND UP1, UPT, UR39, 0x3, UPT ;  /* 0x000000032700788c */ /* 0x000fe2000bf26070 */
[----:B------:R-:W0:Y:S01]  /*2c30*/  SYNCS.PHASECHK.TRANS64.TRYWAIT P0, [UR43+0x8], R0 ;  /* 0x00000800ff0075a7 */ /* 0x000e22000800016b */
[----:B------:R-:W-:-:S04]  /*2c40*/  UISETP.GT.U32.AND UP0, UPT, UR36, 0x2, UPT ;  /* 0x000000022400788c */ /* 0x000fc8000bf04070 */
[----:B------:R-:W-:-:S04]  /*2c50*/  UISETP.LT.U32.AND UP0, UPT, UR39, 0x3, UP0 ;  /* 0x000000032700788c */ /* 0x000fc80008701070 */
[----:B------:R-:W-:Y:S02]  /*2c60*/  USEL UR6, URZ, 0x1, !UP0 ;  /* 0x000000013f067887 */ /* 0x000fe4000c000000 */
[----:B------:R-:W-:Y:S02]  /*2c70*/  @UP1 UIMAD.WIDE.U32 UR4, UR36, -0x55555555, URZ ;  /* 0xaaaaaaab240418a5 */ /* 0x000fe4000f8e003f */
[----:B------:R-:W-:Y:S02]  /*2c80*/  ULOP3.LUT UR38, UR38, UR6, URZ, 0x3c, !UPT ;  /* 0x0000000626267292 */ /* 0x000fe4000f8e3c3f */
[----:B------:R-:W-:-:S04]  /*2c90*/  @UP1 USHF.R.U32.HI UR4, URZ, 0x1, UR5 ;  /* 0x000000013f041899 */ /* 0x000fc80008011605 */
[----:B------:R-:W-:Y:S01]  /*2ca0*/  @UP1 ULOP3.LUT UR38, UR38, 0x1, UR4, 0x78, !UPT ;  /* 0x0000000126261892 */ /* 0x000fe2000f8e7804 */
[----:B0-----:R-:W-:Y:S11]  /*2cb0*/  @!P0 BRA `(.L_x_35) ;  /* 0x00000058006c8947 */ /* 0x001ff60003800000 */
.L_x_188:
[----:B------:R-:W-:Y:S01]  /*2cc0*/  IMAD.SHL.U32 R7, R22, 0x40, RZ ;  /* 0x0000004016077824 */ /* 0x000fe200078e00ff */
[----:B------:R-:W-:Y:S01]  /*2cd0*/  ULDC UR6, c[0x0][0x284] ;  /* 0x0000a10000067ab9 */ /* 0x000fe20000000800 */
[----:B------:R-:W-:Y:S01]  /*2ce0*/  IMAD.SHL.U32 R12, R18, 0x80, RZ ;  /* 0x00000080120c7824 */ /* 0x000fe200078e00ff */
[----:B------:R-:W-:Y:S01]  /*2cf0*/  ULDC.64 UR4, c[0x0][0x5d0] ;  /* 0x0001740000047ab9 */ /* 0x000fe20000000a00 */
[----:B------:R-:W-:Y:S01]  /*2d00*/  IMAD.WIDE R20, R22, 0x40, R92 ;  /* 0x0000004016147825 */ /* 0x000fe200078e025c */
[----:B------:R-:W-:Y:S01]  /*2d10*/  ISETP.GE.AND P0, PT, R7, UR6, PT ;  /* 0x0000000607007c0c */ /* 0x000fe2000bf06270 */
[----:B------:R-:W-:Y:S01]  /*2d20*/  ULDC UR6, c[0x0][0x288] ;  /* 0x0000a20000067ab9 */ /* 0x000fe20000000800 */
[----:B------:R-:W-:Y:S01]  /*2d30*/  SHF.R.S32.HI R13, RZ, 0x1f, R12 ;  /* 0x0000001fff0d7819 */ /* 0x000fe2000001140c */
[----:B0-----:R-:W-:Y:S01]  /*2d40*/  IMAD R0, R11, UR4, RZ ;  /* 0x000000040b007c24 */ /* 0x001fe2000f8e02ff */
[----:B------:R-:W-:Y:S01]  /*2d50*/  ISETP.GE.OR P0, PT, R12, UR6, P0 ;  /* 0x000000060c007c0c */ /* 0x000fe20008706670 */
[----:B------:R-:W-:-:S04]  /*2d60*/  IMAD.WIDE.U32 R4, R19, UR4, R94 ;  /* 0x0000000413047c25 */ /* 0x000fc8000f8e005e */
[----:B------:R-:W-:Y:S01]  /*2d70*/  IMAD R3, R19, UR5, R0 ;  /* 0x0000000513037c24 */ /* 0x000fe2000f8e0200 */
[----:B------:R-:W-:Y:S01]  /*2d80*/  IADD3 R4, P1, R12, R4, RZ ;  /* 0x000000040c047210 */ /* 0x000fe20007f3e0ff */
[----:B------:R-:W-:Y:S02]  /*2d90*/  ULDC.64 UR4, c[0x0][0x5c8] ;  /* 0x0001720000047ab9 */ /* 0x000fe40000000a00 */
[----:B------:R-:W-:Y:S01]  /*2da0*/  IMAD R9, R21, UR4, RZ ;  /* 0x0000000415097c24 */ /* 0x000fe2000f8e02ff */
[----:B------:R-:W-:-:S03]  /*2db0*/  IADD3.X R5, R13, R5, R3, P1, !PT ;  /* 0x000000050d057210 */ /* 0x000fc60000ffe403 */
[C---:B------:R-:W-:Y:S02]  /*2dc0*/  IMAD R9, R20.reuse, UR5, R9 ;  /* 0x0000000514097c24 */ /* 0x040fe4000f8e0209 */
[----:B------:R-:W-:Y:S01]  /*2dd0*/  IMAD.WIDE.U32 R106, R20, UR4, R4 ;  /* 0x00000004146a7c25 */ /* 0x000fe2000f8e0004 */
[----:B------:R-:W-:Y:S06]  /*2de0*/  @P0 BRA `(.L_x_36) ;  /* 0x0000003c00d80947 */ /* 0x000fec0003800000 */
[----:B-----5:R-:W-:Y:S01]  /*2df0*/  FSETP.NEU.AND P0, PT, R90, RZ, PT ;  /* 0x000000ff5a00720b */ /* 0x020fe20003f0d000 */
[----:B------:R-:W-:Y:S01]  /*2e00*/  IMAD.IADD R3, R99, 0x1, -R12 ;  /* 0x0000000163037824 */ /* 0x000fe200078e0a0c */
[----:B------:R-:W-:Y:S01]  /*2e10*/  BSSY B0, `(.L_x_36) ;  /* 0x00003f3000007945 */ /* 0x000fe20003800000 */
[----:B------:R-:W-:Y:S02]  /*2e20*/  IMAD.IADD R0, R102, 0x1, -R7 ;  /* 0x0000000166007824 */ /* 0x000fe400078e0a07 */
[----:B------:R-:W-:Y:S01]  /*2e30*/  IMAD.IADD R115, R107, 0x1, R9 ;  /* 0x000000016b737824 */ /* 0x000fe200078e0209 */
[----:B------:R-:W-:-:S04]  /*2e40*/  ISETP.GT.AND P2, PT, R3, RZ, PT ;  /* 0x000000ff0300720c */ /* 0x000fc80003f44270 */
[----:B------:R-:W-:-:S03]  /*2e50*/  ISETP.GT.AND P3, PT, R0, RZ, P2 ;  /* 0x000000ff0000720c */ /* 0x000fc60001764270 */
[----:B------:R-:W-:Y:S10]  /*2e60*/  @!P0 BRA `(.L_x_37) ;  /* 0x0000002c001c8947 */ /* 0x000ff40003800000 */
[----:B------:R-:W0:Y:S01]  /*2e70*/  LDC.64 R108, c[0x0][0x5b8] ;  /* 0x00016e00ff6c7b82 */ /* 0x000e220000000a00 */
[----:B------:R-:W-:-:S07]  /*2e80*/  ULDC.64 UR4, c[0x0][0x5c0] ;  /* 0x0001700000047ab9 */ /* 0x000fce0000000a00 */
[----:B------:R-:W1:Y:S08]  /*2e90*/  LDC.64 R110, c[0x0][0x5b0] ;  /* 0x00016c00ff6e7b82 */ /* 0x000e700000000a00 */
[----:B------:R-:W2:Y:S01]  /*2ea0*/  LDC.64 R112, c[0x0][0x5a8] ;  /* 0x00016a00ff707b82 */ /* 0x000ea20000000a00 */
[-C--:B0-----:R-:W-:Y:S02]  /*2eb0*/  IMAD R6, R11, R108.reuse, RZ ;  /* 0x0000006c0b067224 */ /* 0x081fe400078e02ff */
[----:B------:R-:W-:-:S04]  /*2ec0*/  IMAD.WIDE.U32 R4, R19, R108, R94 ;  /* 0x0000006c13047225 */ /* 0x000fc800078e005e */
[----:B------:R-:W-:Y:S01]  /*2ed0*/  IMAD R107, R19, R109, R6 ;  /* 0x0000006d136b7224 */ /* 0x000fe200078e0206 */
[----:B------:R-:W-:Y:S01]  /*2ee0*/  IADD3 R6, P0, R12, R4, RZ ;  /* 0x000000040c067210 */ /* 0x000fe20007f1e0ff */
[----:B-1----:R-:W-:-:S03]  /*2ef0*/  IMAD R4, R21, R110, RZ ;  /* 0x0000006e15047224 */ /* 0x002fc600078e02ff */
[----:B------:R-:W-:Y:S01]  /*2f00*/  IADD3.X R7, R13, R5, R107, P0, !PT ;  /* 0x000000050d077210 */ /* 0x000fe200007fe46b */
[C---:B------:R-:W-:Y:S02]  /*2f10*/  IMAD R21, R20.reuse, R111, R4 ;  /* 0x0000006f14157224 */ /* 0x040fe400078e0204 */
[----:B------:R-:W-:-:S04]  /*2f20*/  IMAD.WIDE.U32 R4, R20, R110, R6 ;  /* 0x0000006e14047225 */ /* 0x000fc800078e0006 */
[----:B------:R-:W-:Y:S01]  /*2f30*/  IMAD.IADD R5, R5, 0x1, R21 ;  /* 0x0000000105057824 */ /* 0x000fe200078e0215 */
[----:B--2---:R-:W-:-:S04]  /*2f40*/  LEA R10, P0, R4, R112, 0x2 ;  /* 0x00000070040a7211 */ /* 0x004fc800078010ff */
[----:B------:R-:W-:-:S05]  /*2f50*/  LEA.HI.X R11, R4, R113, R5, 0x2, P0 ;  /* 0x00000071040b7211 */ /* 0x000fca00000f1405 */
[----:B------:R0:W2:Y:S01]  /*2f60*/  @P3 LDG.E.LTC128B R18, desc[UR46][R10.64] ;  /* 0x0000002e0a123981 */ /* 0x0000a2000c1e1920 */
[----:B------:R-:W-:Y:S01]  /*2f70*/  IMAD.WIDE.U32 R4, R20, R110, R12 ;  /* 0x0000006e14047225 */ /* 0x000fe200078e000c */
[----:B------:R-:W-:Y:S01]  /*2f80*/  LEA R8, P1, R106, UR4, 0x2 ;  /* 0x000000046a087c11 */ /* 0x000fe2000f8210ff */
[----:B------:R-:W-:Y:S01]  /*2f90*/  BSSY B1, `(.L_x_38) ;  /* 0x0000014000017945 */ /* 0x000fe20003800000 */
[----:B------:R-:W-:-:S04]  /*2fa0*/  IADD3 R14, P0, R94, R4, RZ ;  /* 0x000000045e0e7210 */ /* 0x000fc80007f1e0ff */
[----:B------:R-:W-:Y:S01]  /*2fb0*/  IADD3.X R15, R95, R21, R5, P0, !PT ;  /* 0x000000155f0f7210 */ /* 0x000fe200007fe405 */
[C---:B0-----:R-:W-:Y:S01]  /*2fc0*/  IMAD.SHL.U32 R10, R110.reuse, 0x8, RZ ;  /* 0x000000086e0a7824 */ /* 0x041fe200078e00ff */
[----:B------:R-:W-:Y:S02]  /*2fd0*/  ISETP.GT.AND P0, PT, R3, 0x1, PT ;  /* 0x000000010300780c */ /* 0x000fe40003f04270 */
[----:B------:R-:W-:Y:S01]  /*2fe0*/  SHF.L.U64.HI R11, R110, 0x3, R111 ;  /* 0x000000036e0b7819 */ /* 0x000fe2000001026f */
[----:B------:R-:W-:-:S04]  /*2ff0*/  IMAD.WIDE.U32 R14, R19, R108, R14 ;  /* 0x0000006c130e7225 */ /* 0x000fc800078e000e */
[----:B------:R-:W-:Y:S01]  /*3000*/  IMAD.IADD R5, R107, 0x1, R15 ;  /* 0x000000016b057824 */ /* 0x000fe200078e020f */
[----:B------:R-:W-:Y:S01]  /*3010*/  LEA R4, P4, R14, R112, 0x2 ;  /* 0x000000700e047211 */ /* 0x000fe200078810ff */
[----:B------:R-:W-:-:S03]  /*3020*/  IMAD.WIDE.U32 R10, R20, R110, R10 ;  /* 0x0000006e140a7225 */ /* 0x000fc600078e000a */
[----:B------:R-:W-:Y:S02]  /*3030*/  LEA.HI.X R5, R14, R113, R5, 0x2, P4 ;  /* 0x000000710e057211 */ /* 0x000fe400020f1405 */
[----:B--2---:R-:W-:-:S05]  /*3040*/  LOP3.LUT R9, R18, 0xffffe000, RZ, 0xc0, !PT ;  /* 0xffffe00012097812 */ /* 0x004fca00078ec0ff */
[----:B------:R-:W-:-:S04]  /*3050*/  FMUL R9, R9, R90 ;  /* 0x0000005a09097220 */ /* 0x000fc80000400000 */
[----:B------:R-:W-:Y:S01]  /*3060*/  FFMA R109, R24, R89, R9 ;  /* 0x00000059186d7223 */ /* 0x000fe20000000009 */
[----:B------:R-:W-:Y:S02]  /*3070*/  LEA.HI.X R9, R106, UR5, R115, 0x2, P1 ;  /* 0x000000056a097c11 */ /* 0x000fe400088f1473 */
[----:B------:R-:W-:Y:S02]  /*3080*/  ISETP.GT.AND P1, PT, R0, RZ, P0 ;  /* 0x000000ff0000720c */ /* 0x000fe40000724270 */
[----:B------:R-:W-:-:S05]  /*3090*/  F2FP.TF32.F32.PACK_B R109, R109 ;  /* 0x0000006dff6d723e */ /* 0x000fca00024050ff */
[----:B------:R0:W-:Y:S06]  /*30a0*/  @P3 STG.E desc[UR46][R8.64], R109 ;  /* 0x0000006d08003986 */ /* 0x0001ec000c10192e */
[----:B------:R-:W-:Y:S05]  /*30b0*/  @!P1 BRA `(.L_x_39) ;  /* 0x0000000000049947 */ /* 0x000fea0003800000 */
[----:B------:R1:W5:Y:S02]  /*30c0*/  LDG.E.LTC128B R18, desc[UR46][R4.64+0x4] ;  /* 0x0000042e04127981 */ /* 0x000364000c1e1920 */
.L_x_39:
[----:B------:R-:W-:Y:S05]  /*30d0*/  BSYNC B1 ;  /* 0x0000000000017941 */ /* 0x000fea0003800000 */
.L_x_38:
[----:B-----5:R-:W-:Y:S01]  /*30e0*/  LOP3.LUT R15, R18, 0xffffe000, RZ, 0xc0, !PT ;  /* 0xffffe000120f7812 */ /* 0x020fe200078ec0ff */
[----:B------:R-:W-:Y:S01]  /*30f0*/  IMAD.IADD R21, R21, 0x1, R11 ;  /* 0x0000000115157824 */ /* 0x000fe200078e020b */
[----:B------:R-:W-:Y:S02]  /*3100*/  IADD3 R11, P3, R6, R10, RZ ;  /* 0x0000000a060b7210 */ /* 0x000fe40007f7e0ff */
[----:B------:R-:W-:Y:S01]  /*3110*/  ISETP.GT.AND P2, PT, R0, 0x8, P2 ;  /* 0x000000080000780c */ /* 0x000fe20001744270 */
[----:B------:R-:W-:Y:S02]  /*3120*/  FMUL R6, R15, R90 ;  /* 0x0000005a0f067220 */ /* 0x000fe40000400000 */
[----:B------:R-:W-:Y:S01]  /*3130*/  IMAD.X R20, R21, 0x1, R7, P3 ;  /* 0x0000000115147824 */ /* 0x000fe200018e0607 */
[----:B------:R-:W-:Y:S01]  /*3140*/  LEA R14, P3, R11, R112, 0x2 ;  /* 0x000000700b0e7211 */ /* 0x000fe200078610ff */
[----:B------:R-:W-:Y:S01]  /*3150*/  FFMA R25, R25, R89, R6 ;  /* 0x0000005919197223 */ /* 0x000fe20000000006 */
[----:B------:R-:W-:-:S02]  /*3160*/  @P1 IMAD.MOV.U32 R6, RZ, RZ, R8 ;  /* 0x000000ffff061224 */ /* 0x000fc400078e0008 */
[----:B------:R-:W-:Y:S01]  /*3170*/  @P1 IMAD.MOV.U32 R7, RZ, RZ, R9 ;  /* 0x000000ffff071224 */ /* 0x000fe200078e0009 */
[----:B------:R-:W-:Y:S02]  /*3180*/  LEA.HI.X R15, R11, R113, R20, 0x2, P3 ;  /* 0x000000710b0f7211 */ /* 0x000fe400018f1414 */
[----:B------:R-:W-:-:S05]  /*3190*/  F2FP.TF32.F32.PACK_B R25, R25 ;  /* 0x00000019ff19723e */ /* 0x000fca00024050ff */
[----:B------:R2:W-:Y:S04]  /*31a0*/  @P1 STG.E desc[UR46][R6.64+0x4], R25 ;  /* 0x0000041906001986 */ /* 0x0005e8000c10192e */
[----:B------:R-:W3:Y:S01]  /*31b0*/  @P2 LDG.E.LTC128B R18, desc[UR46][R14.64] ;  /* 0x0000002e0e122981 */ /* 0x000ee2000c1e1920 */
[----:B------:R-:W-:Y:S01]  /*31c0*/  IADD3 R12, P1, P3, R94, R10, R12 ;  /* 0x0000000a5e0c7210 */ /* 0x000fe20007b3e00c */
[----:B------:R-:W-:Y:S01]  /*31d0*/  BSSY B1, `(.L_x_40) ;  /* 0x0000011000017945 */ /* 0x000fe20003800000 */
[----:B------:R-:W-:Y:S02]  /*31e0*/  ISETP.GT.AND P0, PT, R0, 0x8, P0 ;  /* 0x000000080000780c */ /* 0x000fe40000704270 */
[----:B------:R-:W-:Y:S02]  /*31f0*/  IADD3.X R13, R95, R21, R13, P1, P3 ;  /* 0x000000155f0d7210 */ /* 0x000fe40000fe640d */
[----:B------:R-:W-:Y:S01]  /*3200*/  LEA R10, P1, R91, R8, 0x2 ;  /* 0x000000085b0a7211 */ /* 0x000fe200078210ff */
[----:B------:R-:W-:Y:S01]  /*3210*/  IMAD.WIDE.U32 R12, R19, R108, R12 ;  /* 0x0000006c130c7225 */ /* 0x000fe200078e000c */
[----:B------:R-:W-:-:S03]  /*3220*/  SHF.L.U64.HI R19, R91, 0x2, R96 ;  /* 0x000000025b137819 */ /* 0x000fc60000010260 */
[----:B------:R-:W-:Y:S01]  /*3230*/  IMAD.IADD R13, R107, 0x1, R13 ;  /* 0x000000016b0d7824 */ /* 0x000fe200078e020d */
[----:B--2---:R-:W-:-:S04]  /*3240*/  LEA R6, P3, R12, R112, 0x2 ;  /* 0x000000700c067211 */ /* 0x004fc800078610ff */
[----:B------:R-:W-:Y:S02]  /*3250*/  LEA.HI.X R7, R12, R113, R13, 0x2, P3 ;  /* 0x000000710c077211 */ /* 0x000fe400018f140d */
[----:B---3--:R-:W-:-:S05]  /*3260*/  LOP3.LUT R11, R18, 0xffffe000, RZ, 0xc0, !PT ;  /* 0xffffe000120b7812 */ /* 0x008fca00078ec0ff */
[----:B------:R-:W-:-:S04]  /*3270*/  FMUL R11, R11, R90 ;  /* 0x0000005a0b0b7220 */ /* 0x000fc80000400000 */
[----:B------:R-:W-:Y:S01]  /*3280*/  FFMA R21, R26, R89, R11 ;  /* 0x000000591a157223 */ /* 0x000fe2000000000b */
[----:B------:R-:W-:-:S04]  /*3290*/  IMAD.X R11, R19, 0x1, R9, P1 ;  /* 0x00000001130b7824 */ /* 0x000fc800008e0609 */
[----:B------:R-:W-:-:S05]  /*32a0*/  F2FP.TF32.F32.PACK_B R21, R21 ;  /* 0x00000015ff15723e */ /* 0x000fca00024050ff */
[----:B------:R2:W-:Y:S01]  /*32b0*/  @P2 STG.E desc[UR46][R10.64], R21 ;  /* 0x000000150a002986 */ /* 0x0005e2000c10192e */
[----:B------:R-:W-:Y:S05]  /*32c0*/  @!P0 BRA `(.L_x_41) ;  /* 0x0000000000048947 */ /* 0x000fea0003800000 */
[----:B------:R3:W5:Y:S02]  /*32d0*/  LDG.E.LTC128B R18, desc[UR46][R6.64+0x4] ;  /* 0x0000042e06127981 */ /* 0x000764000c1e1920 */
.L_x_41:
[----:B------:R-:W-:Y:S05]  /*32e0*/  BSYNC B1 ;  /* 0x0000000000017941 */ /* 0x000fea0003800000 */
.L_x_40:
[----:B-----5:R-:W-:Y:S01]  /*32f0*/  LOP3.LUT R13, R18, 0xffffe000, RZ, 0xc0, !PT ;  /* 0xffffe000120d7812 */ /* 0x020fe200078ec0ff */
[----:B------:R-:W-:Y:S01]  /*3300*/  BSSY B1, `(.L_x_42) ;  /* 0x0000009000017945 */ /* 0x000fe20003800000 */
[----:B------:R-:W-:-:S03]  /*3310*/  ISETP.GT.AND P1, PT, R3, 0x8, PT ;  /* 0x000000080300780c */ /* 0x000fc60003f24270 */
[----:B------:R-:W-:Y:S01]  /*3320*/  FMUL R12, R13, R90 ;  /* 0x0000005a0d0c7220 */ /* 0x000fe20000400000 */
[----:B------:R-:W-:-:S03]  /*3330*/  ISETP.GT.AND P2, PT, R0, RZ, P1 ;  /* 0x000000ff0000720c */ /* 0x000fc60000f44270 */
[----:B------:R-:W-:-:S05]  /*3340*/  FFMA R27, R27, R89, R12 ;  /* 0x000000591b1b7223 */ /* 0x000fca000000000c */
[----:B------:R-:W-:-:S05]  /*3350*/  F2FP.TF32.F32.PACK_B R27, R27 ;  /* 0x0000001bff1b723e */ /* 0x000fca00024050ff */
[----:B------:R4:W-:Y:S01]  /*3360*/  @P0 STG.E desc[UR46][R10.64+0x4], R27 ;  /* 0x0000041b0a000986 */ /* 0x0009e2000c10192e */
[----:B------:R-:W-:Y:S05]  /*3370*/  @!P2 BRA `(.L_x_43) ;  /* 0x000000000004a947 */ /* 0x000fea0003800000 */
[----:B------:R0:W5:Y:S02]  /*3380*/  LDG.E.LTC128B R18, desc[UR46][R4.64+0x20] ;  /* 0x0000202e04127981 */ /* 0x000164000c1e1920 */
.L_x_43:
[----:B------:R-:W-:Y:S05]  /*3390*/  BSYNC B1 ;  /* 0x0000000000017941 */ /* 0x000fea0003800000 */
.L_x_42:
        /* <DEDUP_REMOVED lines=10> */
.L_x_45:
[----:B------:R-:W-:Y:S05]  /*3440*/  BSYNC B1 ;  /* 0x0000000000017941 */ /* 0x000fea0003800000 */
.L_x_44:
[----:B0----5:R-:W-:Y:S01]  /*3450*/  LOP3.LUT R13, R18, 0xffffe000, RZ, 0xc0, !PT ;  /* 0xffffe000120d7812 */ /* 0x021fe200078ec0ff */
[----:B------:R-:W-:Y:S01]  /*3460*/  BSSY B1, `(.L_x_46) ;  /* 0x0000008000017945 */ /* 0x000fe20003800000 */
[----:B------:R-:W-:-:S03]  /*3470*/  ISETP.GT.AND P1, PT, R0, 0x8, P1 ;  /* 0x000000080000780c */ /* 0x000fc60000f24270 */
[----:B------:R-:W-:-:S04]  /*3480*/  FMUL R12, R13, R90 ;  /* 0x0000005a0d0c7220 */ /* 0x000fc80000400000 */
[----:B------:R-:W-:-:S05]  /*3490*/  FFMA R29, R29, R89, R12 ;  /* 0x000000591d1d7223 */ /* 0x000fca000000000c */
[----:B------:R-:W-:-:S05]  /*34a0*/  F2FP.TF32.F32.PACK_B R29, R29 ;  /* 0x0000001dff1d723e */ /* 0x000fca00024050ff */
[----:B------:R0:W-:Y:S01]  /*34b0*/  @P3 STG.E desc[UR46][R8.64+0x24], R29 ;  /* 0x0000241d08003986 */ /* 0x0001e2000c10192e */
[----:B------:R-:W-:Y:S05]  /*34c0*/  @!P1 BRA `(.L_x_47) ;  /* 0x0000000000049947 */ /* 0x000fea0003800000 */
[----:B------:R0:W5:Y:S02]  /*34d0*/  LDG.E.LTC128B R18, desc[UR46][R6.64+0x20] ;  /* 0x0000202e06127981 */ /* 0x000164000c1e1920 */
.L_x_47:
[----:B------:R-:W-:Y:S05]  /*34e0*/  BSYNC B1 ;  /* 0x0000000000017941 */ /* 0x000fea0003800000 */
.L_x_46:
[----:B-----5:R-:W-:Y:S01]  /*34f0*/  LOP3.LUT R13, R18, 0xffffe000, RZ, 0xc0, !PT ;  /* 0xffffe000120d7812 */ /* 0x020fe200078ec0ff */
        /* <DEDUP_REMOVED lines=8> */
.L_x_49:
[----:B------:R-:W-:Y:S05]  /*3580*/  BSYNC B1 ;  /* 0x0000000000017941 */ /* 0x000fea0003800000 */
.L_x_48:
[----:B0----5:R-:W-:Y:S01]  /*3590*/  LOP3.LUT R13, R18, 0xffffe000, RZ, 0xc0, !PT ;  /* 0xffffe000120d7812 */ /* 0x021fe200078ec0ff */
        /* <DEDUP_REMOVED lines=9> */
.L_x_51:
[----:B------:R-:W-:Y:S05]  /*3630*/  BSYNC B1 ;  /* 0x0000000000017941 */ /* 0x000fea0003800000 */
.L_x_50:
        /* <DEDUP_REMOVED lines=10> */
.L_x_53:
[----:B------:R-:W-:Y:S05]  /*36e0*/  BSYNC B1 ;  /* 0x0000000000017941 */ /* 0x000fea0003800000 */
.L_x_52:
        /* <DEDUP_REMOVED lines=9> */
.L_x_55:
[----:B------:R-:W-:Y:S05]  /*3780*/  BSYNC B1 ;  /* 0x0000000000017941 */ /* 0x000fea0003800000 */
.L_x_54:
        /* <DEDUP_REMOVED lines=9> */
.L_x_57:
[----:B------:R-:W-:Y:S05]  /*3820*/  BSYNC B1 ;  /* 0x0000000000017941 */ /* 0x000fea0003800000 */
.L_x_56:
        /* <DEDUP_REMOVED lines=10> */
.L_x_59:
[----:B------:R-:W-:Y:S05]  /*38d0*/  BSYNC B1 ;  /* 0x0000000000017941 */ /* 0x000fea0003800000 */
.L_x_58:
        /* <DEDUP_REMOVED lines=10> */
.L_x_61:
[----:B------:R-:W-:Y:S05]  /*3980*/  BSYNC B1 ;  /* 0x0000000000017941 */ /* 0x000fea0003800000 */
.L_x_60:
        /* <DEDUP_REMOVED lines=9> */
.L_x_63:
[----:B------:R-:W-:Y:S05]  /*3a20*/  BSYNC B1 ;  /* 0x0000000000017941 */ /* 0x000fea0003800000 */
.L_x_62:
        /* <DEDUP_REMOVED lines=9> */
.L_x_65:
[----:B------:R-:W-:Y:S05]  /*3ac0*/  BSYNC B1 ;  /* 0x0000000000017941 */ /* 0x000fea0003800000 */
.L_x_64:
        /* <DEDUP_REMOVED lines=10> */
.L_x_67:
[----:B------:R-:W-:Y:S05]  /*3b70*/  BSYNC B1 ;  /* 0x0000000000017941 */ /* 0x000fea0003800000 */
.L_x_66:
        /* <DEDUP_REMOVED lines=10> */
.L_x_69:
[----:B------:R-:W-:Y:S05]  /*3c20*/  BSYNC B1 ;  /* 0x0000000000017941 */ /* 0x000fea0003800000 */
.L_x_68:
        /* <DEDUP_REMOVED lines=9> */
.L_x_71:
[----:B------:R-:W-:Y:S05]  /*3cc0*/  BSYNC B1 ;  /* 0x0000000000017941 */ /* 0x000fea0003800000 */
.L_x_70:
        /* <DEDUP_REMOVED lines=9> */
.L_x_73:
[----:B------:R-:W-:Y:S05]  /*3d60*/  BSYNC B1 ;  /* 0x0000000000017941 */ /* 0x000fea0003800000 */
.L_x_72:
        /* <DEDUP_REMOVED lines=10> */
.L_x_75:
[----:B------:R-:W-:Y:S05]  /*3e10*/  BSYNC B1 ;  /* 0x0000000000017941 */ /* 0x000fea0003800000 */
.L_x_74:
        /* <DEDUP_REMOVED lines=10> */
.L_x_77:
[----:B------:R-:W-:Y:S05]  /*3ec0*/  BSYNC B1 ;  /* 0x0000000000017941 */ /* 0x000fea0003800000 */
.L_x_76:
        /* <DEDUP_REMOVED lines=9> */
.L_x_79:
[----:B------:R-:W-:Y:S05]  /*3f60*/  BSYNC B1 ;  /* 0x0000000000017941 */ /* 0x000fea0003800000 */
.L_x_78:
        /* <DEDUP_REMOVED lines=9> */
.L_x_81:
[----:B------:R-:W-:Y:S05]  /*4000*/  BSYNC B1 ;  /* 0x0000000000017941 */ /* 0x000fea0003800000 */
.L_x_80:
        /* <DEDUP_REMOVED lines=10> */
.L_x_83:
[----:B------:R-:W-:Y:S05]  /*40b0*/  BSYNC B1 ;  /* 0x0000000000017941 */ /* 0x000fea0003800000 */
.L_x_82:
        /* <DEDUP_REMOVED lines=10> */
.L_x_85:
[----:B------:R-:W-:Y:S05]  /*4160*/  BSYNC B1 ;  /* 0x0000000000017941 */ /* 0x000fea0003800000 */
.L_x_84:
        /* <DEDUP_REMOVED lines=9> */
.L_x_87:
[----:B------:R-:W-:Y:S05]  /*4200*/  BSYNC B1 ;  /* 0x0000000000017941 */ /* 0x000fea0003800000 */
.L_x_86:
        /* <DEDUP_REMOVED lines=9> */
.L_x_89:
[----:B------:R-:W-:Y:S05]  /*42a0*/  BSYNC B1 ;  /* 0x0000000000017941 */ /* 0x000fea0003800000 */
.L_x_88:
        /* <DEDUP_REMOVED lines=10> */
.L_x_91:
[----:B------:R-:W-:Y:S05]  /*4350*/  BSYNC B1 ;  /* 0x0000000000017941 */ /* 0x000fea0003800000 */
.L_x_90:
        /* <DEDUP_REMOVED lines=10> */
.L_x_93:
[----:B------:R-:W-:Y:S05]  /*4400*/  BSYNC B1 ;  /* 0x0000000000017941 */ /* 0x000fea0003800000 */
.L_x_92:
        /* <DEDUP_REMOVED lines=9> */
.L_x_95:
[----:B------:R-:W-:Y:S05]  /*44a0*/  BSYNC B1 ;  /* 0x0000000000017941 */ /* 0x000fea0003800000 */
.L_x_94:
        /* <DEDUP_REMOVED lines=9> */
.L_x_97:
[----:B------:R-:W-:Y:S05]  /*4540*/  BSYNC B1 ;  /* 0x0000000000017941 */ /* 0x000fea0003800000 */
.L_x_96:
        /* <DEDUP_REMOVED lines=10> */
.L_x_99:
[----:B------:R-:W-:Y:S05]  /*45f0*/  BSYNC B1 ;  /* 0x0000000000017941 */ /* 0x000fea0003800000 */
.L_x_98:
        /* <DEDUP_REMOVED lines=10> */
.L_x_101:
[----:B------:R-:W-:Y:S05]  /*46a0*/  BSYNC B1 ;  /* 0x0000000000017941 */ /* 0x000fea0003800000 */
.L_x_100:
        /* <DEDUP_REMOVED lines=9> */
.L_x_103:
[----:B------:R-:W-:Y:S05]  /*4740*/  BSYNC B1 ;  /* 0x0000000000017941 */ /* 0x000fea0003800000 */
.L_x_102:
        /* <DEDUP_REMOVED lines=9> */
.L_x_105:
[----:B------:R-:W-:Y:S05]  /*47e0*/  BSYNC B1 ;  /* 0x0000000000017941 */ /* 0x000fea0003800000 */
.L_x_104:
        /* <DEDUP_REMOVED lines=10> */
.L_x_107:
[----:B------:R-:W-:Y:S05]  /*4890*/  BSYNC B1 ;  /* 0x0000000000017941 */ /* 0x000fea0003800000 */
.L_x_106:
        /* <DEDUP_REMOVED lines=10> */
.L_x_109:
[----:B------:R-:W-:Y:S05]  /*4940*/  BSYNC B1 ;  /* 0x0000000000017941 */ /* 0x000fea0003800000 */
.L_x_108:
        /* <DEDUP_REMOVED lines=9> */
.L_x_111:
[----:B------:R-:W-:Y:S05]  /*49e0*/  BSYNC B1 ;  /* 0x0000000000017941 */ /* 0x000fea0003800000 */
.L_x_110:
        /* <DEDUP_REMOVED lines=9> */
.L_x_113:
[----:B------:R-:W-:Y:S05]  /*4a80*/  BSYNC B1 ;  /* 0x0000000000017941 */ /* 0x000fea0003800000 */
.L_x_112:
        /* <DEDUP_REMOVED lines=10> */
.L_x_115:
[----:B------:R-:W-:Y:S05]  /*4b30*/  BSYNC B1 ;  /* 0x0000000000017941 */ /* 0x000fea0003800000 */
.L_x_114:
        /* <DEDUP_REMOVED lines=10> */
.L_x_117:
[----:B------:R-:W-:Y:S05]  /*4be0*/  BSYNC B1 ;  /* 0x0000000000017941 */ /* 0x000fea0003800000 */
.L_x_116:
        /* <DEDUP_REMOVED lines=9> */
.L_x_119:
[----:B------:R-:W-:Y:S05]  /*4c80*/  BSYNC B1 ;  /* 0x0000000000017941 */ /* 0x000fea0003800000 */
.L_x_118:
        /* <DEDUP_REMOVED lines=9> */
.L_x_121:
[----:B------:R-:W-:Y:S05]  /*4d20*/  BSYNC B1 ;  /* 0x0000000000017941 */ /* 0x000fea0003800000 */
.L_x_120:
        /* <DEDUP_REMOVED lines=10> */
.L_x_123:
[----:B------:R-:W-:Y:S05]  /*4dd0*/  BSYNC B1 ;  /* 0x0000000000017941 */ /* 0x000fea0003800000 */
.L_x_122:
        /* <DEDUP_REMOVED lines=10> */
.L_x_125:
[----:B------:R-:W-:Y:S05]  /*4e80*/  BSYNC B1 ;  /* 0x0000000000017941 */ /* 0x000fea0003800000 */
.L_x_124:
        /* <DEDUP_REMOVED lines=9> */
.L_x_127:
[----:B------:R-:W-:Y:S05]  /*4f20*/  BSYNC B1 ;  /* 0x0000000000017941 */ /* 0x000fea0003800000 */
.L_x_126:
        /* <DEDUP_REMOVED lines=9> */
.L_x_129:
[----:B------:R-:W-:Y:S05]  /*4fc0*/  BSYNC B1 ;  /* 0x0000000000017941 */ /* 0x000fea0003800000 */
.L_x_128:
        /* <DEDUP_REMOVED lines=10> */
.L_x_131:
[----:B------:R-:W-:Y:S05]  /*5070*/  BSYNC B1 ;  /* 0x0000000000017941 */ /* 0x000fea0003800000 */
.L_x_130:
        /* <DEDUP_REMOVED lines=10> */
.L_x_133:
[----:B------:R-:W-:Y:S05]  /*5120*/  BSYNC B1 ;  /* 0x0000000000017941 */ /* 0x000fea0003800000 */
.L_x_132:
        /* <DEDUP_REMOVED lines=9> */
.L_x_135:
[----:B------:R-:W-:Y:S05]  /*51c0*/  BSYNC B1 ;  /* 0x0000000000017941 */ /* 0x000fea0003800000 */
.L_x_134:
        /* <DEDUP_REMOVED lines=9> */
.L_x_137:
[----:B------:R-:W-:Y:S05]  /*5260*/  BSYNC B1 ;  /* 0x0000000000017941 */ /* 0x000fea0003800000 */
.L_x_136:
        /* <DEDUP_REMOVED lines=10> */
.L_x_139:
[----:B------:R-:W-:Y:S05]  /*5310*/  BSYNC B1 ;  /* 0x0000000000017941 */ /* 0x000fea0003800000 */
.L_x_138:
        /* <DEDUP_REMOVED lines=10> */
.L_x_141:
[----:B------:R-:W-:Y:S05]  /*53c0*/  BSYNC B1 ;  /* 0x0000000000017941 */ /* 0x000fea0003800000 */
.L_x_140:
        /* <DEDUP_REMOVED lines=9> */
.L_x_143:
[----:B------:R-:W-:Y:S05]  /*5460*/  BSYNC B1 ;  /* 0x0000000000017941 */ /* 0x000fea0003800000 */
.L_x_142:
        /* <DEDUP_REMOVED lines=9> */
.L_x_145:
[----:B------:R-:W-:Y:S05]  /*5500*/  BSYNC B1 ;  /* 0x0000000000017941 */ /* 0x000fea0003800000 */
.L_x_144:
        /* <DEDUP_REMOVED lines=10> */
.L_x_147:
[----:B------:R-:W-:Y:S05]  /*55b0*/  BSYNC B1 ;  /* 0x0000000000017941 */ /* 0x000fea0003800000 */
.L_x_146:
        /* <DEDUP_REMOVED lines=10> */
.L_x_149:
[----:B------:R-:W-:Y:S05]  /*5660*/  BSYNC B1 ;  /* 0x0000000000017941 */ /* 0x000fea0003800000 */
.L_x_148:
        /* <DEDUP_REMOVED lines=9> */
.L_x_151:
[----:B------:R-:W-:Y:S05]  /*5700*/  BSYNC B1 ;  /* 0x0000000000017941 */ /* 0x000fea0003800000 */
.L_x_150:
        /* <DEDUP_REMOVED lines=9> */
.L_x_153:
[----:B------:R-:W-:Y:S05]  /*57a0*/  BSYNC B1 ;  /* 0x0000000000017941 */ /* 0x000fea0003800000 */
.L_x_152:
        /* <DEDUP_REMOVED lines=10> */
.L_x_155:
[----:B------:R-:W-:Y:S05]  /*5850*/  BSYNC B1 ;  /* 0x0000000000017941 */ /* 0x000fea0003800000 */
.L_x_154:
        /* <DEDUP_REMOVED lines=10> */
.L_x_157:
[----:B------:R-:W-:Y:S05]  /*5900*/  BSYNC B1 ;  /* 0x0000000000017941 */ /* 0x000fea0003800000 */
.L_x_156:
[----:B-----5:R-:W-:Y:S01]  /*5910*/  LOP3.LUT R3, R18, 0xffffe000, RZ, 0xc0, !PT ;  /* 0xffffe00012037812 */ /* 0x020fe200078ec0ff */
[----:B------:R-:W-:Y:S01]  /*5920*/  BSSY B1, `(.L_x_158) ;  /* 0x0000008000017945 */ /* 0x000fe20003800000 */
[----:B------:R-:W-:-:S03]  /*5930*/  ISETP.GT.AND P1, PT, R0, 0x8, P1 ;  /* 0x000000080000780c */ /* 0x000fc60000f24270 */
[----:B01----:R-:W-:-:S04]  /*5940*/  FMUL R4, R3, R90 ;  /* 0x0000005a03047220 */ /* 0x003fc80000400000 */
[----:B------:R-:W-:-:S05]  /*5950*/  FFMA R85, R85, R89, R4 ;  /* 0x0000005955557223 */ /* 0x000fca0000000004 */
[----:B------:R-:W-:-:S05]  /*5960*/  F2FP.TF32.F32.PACK_B R85, R85 ;  /* 0x00000055ff55723e */ /* 0x000fca00024050ff */
[----:B------:R0:W-:Y:S01]  /*5970*/  @P3 STG.E desc[UR46][R8.64+0x1e4], R85 ;  /* 0x0001e45508003986 */ /* 0x0001e2000c10192e */
[----:B------:R-:W-:Y:S05]  /*5980*/  @!P1 BRA `(.L_x_159) ;  /* 0x0000000000049947 */ /* 0x000fea0003800000 */
[----:B------:R1:W5:Y:S02]  /*5990*/  LDG.E.LTC128B R18, desc[UR46][R6.64+0x1e0] ;  /* 0x0001e02e06127981 */ /* 0x000364000c1e1920 */
.L_x_159:
[----:B------:R-:W-:Y:S05]  /*59a0*/  BSYNC B1 ;  /* 0x0000000000017941 */ /* 0x000fea0003800000 */
.L_x_158:
[----:B-----5:R-:W-:Y:S01]  /*59b0*/  LOP3.LUT R3, R18, 0xffffe000, RZ, 0xc0, !PT ;  /* 0xffffe00012037812 */ /* 0x020fe200078ec0ff */
[----:B------:R-:W-:Y:S01]  /*59c0*/  @P1 IMAD.MOV.U32 R4, RZ, RZ, R10 ;  /* 0x000000ffff041224 */ /* 0x000fe200078e000a */
[----:B------:R-:W-:Y:S01]  /*59d0*/  ISETP.GT.AND P0, PT, R0, 0x8, P0 ;  /* 0x000000080000780c */ /* 0x000fe20000704270 */
[----:B------:R-:W-:Y:S01]  /*59e0*/  @P1 IMAD.MOV.U32 R5, RZ, RZ, R11 ;  /* 0x000000ffff051224 */ /* 0x000fe200078e000b */
[----:B------:R-:W-:Y:S01]  /*59f0*/  BSSY B1, `(.L_x_160) ;  /* 0x0000007000017945 */ /* 0x000fe20003800000 */
[----:B------:R-:W-:-:S04]  /*5a00*/  FMUL R3, R3, R90 ;  /* 0x0000005a03037220 */ /* 0x000fc80000400000 */
[----:B------:R-:W-:-:S05]  /*5a10*/  FFMA R3, R86, R89, R3 ;  /* 0x0000005956037223 */ /* 0x000fca0000000003 */
[----:B------:R-:W-:-:S05]  /*5a20*/  F2FP.TF32.F32.PACK_B R3, R3 ;  /* 0x00000003ff03723e */ /* 0x000fca00024050ff */
[----:B------:R0:W-:Y:S01]  /*5a30*/  @P1 STG.E desc[UR46][R4.64+0x1e0], R3 ;  /* 0x0001e00304001986 */ /* 0x0001e2000c10192e */
[----:B------:R-:W-:Y:S05]  /*5a40*/  @!P0 BRA `(.L_x_161) ;  /* 0x0000000000048947 */ /* 0x000fea0003800000 */
[----:B------:R0:W5:Y:S02]  /*5a50*/  LDG.E.LTC128B R18, desc[UR46][R6.64+0x1e4] ;  /* 0x0001e42e06127981 */ /* 0x000164000c1e1920 */
.L_x_161:
[----:B------:R-:W-:Y:S05]  /*5a60*/  BSYNC B1 ;  /* 0x0000000000017941 */ /* 0x000fea0003800000 */
.L_x_160:
[----:B------:R-:W-:Y:S05]  /*5a70*/  @!P0 BRA `(.L_x_162) ;  /* 0x0000001000b08947 */ /* 0x000fea0003800000 */
[----:B0----5:R-:W-:-:S05]  /*5a80*/  LOP3.LUT R3, R18, 0xffffe000, RZ, 0xc0, !PT ;  /* 0xffffe00012037812 */ /* 0x021fca00078ec0ff */
[----:B------:R-:W-:-:S04]  /*5a90*/  FMUL R0, R3, R90 ;  /* 0x0000005a03007220 */ /* 0x000fc80000400000 */
[----:B------:R-:W-:-:S05]  /*5aa0*/  FFMA R87, R87, R89, R0 ;  /* 0x0000005957577223 */ /* 0x000fca0000000000 */
[----:B------:R-:W-:-:S05]  /*5ab0*/  F2FP.TF32.F32.PACK_B R87, R87 ;  /* 0x00000057ff57723e */ /* 0x000fca00024050ff */
[----:B------:R0:W-:Y:S01]  /*5ac0*/  STG.E desc[UR46][R10.64+0x1e4], R87 ;  /* 0x0001e4570a007986 */ /* 0x0001e2000c10192e */
[----:B------:R-:W-:Y:S05]  /*5ad0*/  BRA `(.L_x_162) ;  /* 0x0000001000987947 */ /* 0x000fea0003800000 */
.L_x_37:
[----:B------:R-:W-:Y:S01]  /*5ae0*/  ISETP.GT.AND P4, PT, R3, 0x1, PT ;  /* 0x000000010300780c */ /* 0x000fe20003f84270 */
[----:B------:R-:W-:Y:S01]  /*5af0*/  ULDC.64 UR4, c[0x0][0x5c0] ;  /* 0x0001700000047ab9 */ /* 0x000fe20000000a00 */
[-C--:B------:R-:W-:Y:S01]  /*5b00*/  FMUL R9, R24, R89.reuse ;  /* 0x0000005918097220 */ /* 0x080fe20000400000 */
[----:B------:R-:W-:Y:S01]  /*5b10*/  LEA R4, P1, R106, UR4, 0x2 ;  /* 0x000000046a047c11 */ /* 0x000fe2000f8210ff */
[-C--:B------:R-:W-:Y:S01]  /*5b20*/  FMUL R25, R25, R89.reuse ;  /* 0x0000005919197220 */ /* 0x080fe20000400000 */
[----:B------:R-:W-:Y:S01]  /*5b30*/  ISETP.GT.AND P0, PT, R0, RZ, P4 ;  /* 0x000000ff0000720c */ /* 0x000fe20002704270 */
[-C--:B------:R-:W-:Y:S01]  /*5b40*/  FMUL R11, R26, R89.reuse ;  /* 0x000000591a0b7220 */ /* 0x080fe20000400000 */
[----:B------:R-:W-:Y:S01]  /*5b50*/  ISETP.GT.AND P2, PT, R0, 0x8, P2 ;  /* 0x000000080000780c */ /* 0x000fe20001744270 */
[-C--:B------:R-:W-:Y:S01]  /*5b60*/  FMUL R27, R27, R89.reuse ;  /* 0x000000591b1b7220 */ /* 0x080fe20000400000 */
[----:B------:R-:W-:Y:S01]  /*5b70*/  LEA.HI.X R5, R106, UR5, R115, 0x2, P1 ;  /* 0x000000056a057c11 */ /* 0x000fe200088f1473 */
[----:B------:R-:W-:Y:S01]  /*5b80*/  FMUL R29, R29, R89 ;  /* 0x000000591d1d7220 */ /* 0x000fe20000400000 */
[----:B------:R-:W-:Y:S01]  /*5b90*/  F2FP.TF32.F32.PACK_B R9, R9 ;  /* 0x00000009ff09723e */ /* 0x000fe200024050ff */
[-C--:B------:R-:W-:Y:S01]  /*5ba0*/  FMUL R31, R31, R89.reuse ;  /* 0x000000591f1f7220 */ /* 0x080fe20000400000 */
[----:B------:R-:W-:Y:S01]  /*5bb0*/  SHF.L.U64.HI R7, R91, 0x2, R96 ;  /* 0x000000025b077819 */ /* 0x000fe20000010260 */
[----:B------:R-:W-:Y:S01]  /*5bc0*/  FMUL R33, R33, R89 ;  /* 0x0000005921217220 */ /* 0x000fe20000400000 */
[----:B------:R-:W-:Y:S01]  /*5bd0*/  LEA R6, P1, R91, R4, 0x2 ;  /* 0x000000045b067211 */ /* 0x000fe200078210ff */
[----:B------:R0:W-:Y:S01]  /*5be0*/  @P3 STG.E desc[UR46][R4.64], R9 ;  /* 0x0000000904003986 */ /* 0x0001e2000c10192e */
[----:B------:R-:W-:Y:S01]  /*5bf0*/  F2FP.TF32.F32.PACK_B R25, R25 ;  /* 0x00000019ff19723e */ /* 0x000fe200024050ff */
[----:B------:R-:W-:Y:S01]  /*5c00*/  FMUL R13, R34, R89 ;  /* 0x00000059220d7220 */ /* 0x000fe20000400000 */
[----:B------:R-:W-:Y:S01]  /*5c10*/  F2FP.TF32.F32.PACK_B R11, R11 ;  /* 0x0000000bff0b723e */ /* 0x000fe200024050ff */
[----:B------:R-:W-:Y:S01]  /*5c20*/  IMAD.X R7, R7, 0x1, R5, P1 ;  /* 0x0000000107077824 */ /* 0x000fe200008e0605 */
[C---:B------:R-:W-:Y:S01]  /*5c30*/  ISETP.GT.AND P3, PT, R3.reuse, 0x8, PT ;  /* 0x000000080300780c */ /* 0x040fe20003f64270 */
[----:B------:R-:W-:Y:S01]  /*5c40*/  @P0 STG.E desc[UR46][R4.64+0x4], R25 ;  /* 0x0000041904000986 */ /* 0x000fe2000c10192e */
[----:B------:R-:W-:Y:S01]  /*5c50*/  ISETP.GT.AND P0, PT, R3, 0x9, PT ;  /* 0x000000090300780c */ /* 0x000fe20003f04270 */
[-C--:B------:R-:W-:Y:S01]  /*5c60*/  FMUL R35, R35, R89.reuse ;  /* 0x0000005923237220 */ /* 0x080fe20000400000 */
[C---:B------:R-:W-:Y:S01]  /*5c70*/  ISETP.GT.AND P4, PT, R0.reuse, 0x8, P4 ;  /* 0x000000080000780c */ /* 0x040fe20002784270 */
[----:B------:R1:W-:Y:S01]  /*5c80*/  @P2 STG.E desc[UR46][R6.64], R11 ;  /* 0x0000000b06002986 */ /* 0x0003e2000c10192e */
[----:B------:R-:W-:Y:S01]  /*5c90*/  ISETP.GT.AND P1, PT, R0, RZ, P3 ;  /* 0x000000ff0000720c */ /* 0x000fe20001f24270 */
[-C--:B0-----:R-:W-:Y:S01]  /*5ca0*/  FMUL R9, R28, R89.reuse ;  /* 0x000000591c097220 */ /* 0x081fe20000400000 */
[C---:B------:R-:W-:Y:S01]  /*5cb0*/  ISETP.GT.AND P2, PT, R0.reuse, RZ, P0 ;  /* 0x000000ff0000720c */ /* 0x040fe20000744270 */
[-C--:B------:R-:W-:Y:S01]  /*5cc0*/  FMUL R37, R37, R89.reuse ;  /* 0x0000005925257220 */ /* 0x080fe20000400000 */
[----:B------:R-:W-:Y:S01]  /*5cd0*/  ISETP.GT.AND P3, PT, R0, 0x8, P3 ;  /* 0x000000080000780c */ /* 0x000fe20001f64270 */
[----:B------:R-:W-:Y:S01]  /*5ce0*/  FMUL R39, R39, R89 ;  /* 0x0000005927277220 */ /* 0x000fe20000400000 */
[----:B------:R-:W-:Y:S01]  /*5cf0*/  F2FP.TF32.F32.PACK_B R27, R27 ;  /* 0x0000001bff1b723e */ /* 0x000fe200024050ff */
[----:B------:R-:W-:Y:S01]  /*5d00*/  FMUL R41, R41, R89 ;  /* 0x0000005929297220 */ /* 0x000fe20000400000 */
[----:B------:R-:W-:Y:S01]  /*5d10*/  F2FP.TF32.F32.PACK_B R9, R9 ;  /* 0x00000009ff09723e */ /* 0x000fe200024050ff */
[----:B------:R-:W-:Y:S01]  /*5d20*/  FMUL R43, R43, R89 ;  /* 0x000000592b2b7220 */ /* 0x000fe20000400000 */
[----:B------:R-:W-:Y:S01]  /*5d30*/  F2FP.TF32.F32.PACK_B R29, R29 ;  /* 0x0000001dff1d723e */ /* 0x000fe200024050ff */
[-C--:B-1----:R-:W-:Y:S01]  /*5d40*/  FMUL R11, R30, R89.reuse ;  /* 0x000000591e0b7220 */ /* 0x082fe20000400000 */
[----:B------:R-:W-:Y:S01]  /*5d50*/  @P4 STG.E desc[UR46][R6.64+0x4], R27 ;  /* 0x0000041b06004986 */ /* 0x000fe2000c10192e */
[----:B------:R-:W-:Y:S01]  /*5d60*/  ISETP.GT.AND P4, PT, R3, 0x11, PT ;  /* 0x000000110300780c */ /* 0x000fe20003f84270 */
[----:B------:R-:W-:Y:S01]  /*5d70*/  FMUL R45, R45, R89 ;  /* 0x000000592d2d7220 */ /* 0x000fe20000400000 */
[C---:B------:R-:W-:Y:S01]  /*5d80*/  ISETP.GT.AND P0, PT, R0.reuse, 0x8, P0 ;  /* 0x000000080000780c */ /* 0x040fe20000704270 */
[----:B------:R0:W-:Y:S01]  /*5d90*/  @P1 STG.E desc[UR46][R4.64+0x20], R9 ;  /* 0x0000200904001986 */ /* 0x0001e2000c10192e */
[----:B------:R-:W-:Y:S01]  /*5da0*/  F2FP.TF32.F32.PACK_B R11, R11 ;  /* 0x0000000bff0b723e */ /* 0x000fe200024050ff */
[----:B------:R-:W-:Y:S01]  /*5db0*/  FMUL R47, R47, R89 ;  /* 0x000000592f2f7220 */ /* 0x000fe20000400000 */
[----:B------:R-:W-:Y:S01]  /*5dc0*/  F2FP.TF32.F32.PACK_B R31, R31 ;  /* 0x0000001fff1f723e */ /* 0x000fe200024050ff */
[----:B------:R-:W-:Y:S01]  /*5dd0*/  @P2 STG.E desc[UR46][R4.64+0x24], R29 ;  /* 0x0000241d04002986 */ /* 0x000fe2000c10192e */
[----:B------:R-:W-:Y:S01]  /*5de0*/  ISETP.GT.AND P2, PT, R3, 0x10, PT ;  /* 0x000000100300780c */ /* 0x000fe20003f44270 */
[----:B------:R-:W-:Y:S01]  /*5df0*/  FMUL R49, R49, R89 ;  /* 0x0000005931317220 */ /* 0x000fe20000400000 */
[----:B------:R-:W-:Y:S01]  /*5e00*/  F2FP.TF32.F32.PACK_B R33, R33 ;  /* 0x00000021ff21723e */ /* 0x000fe200024050ff */
[----:B------:R1:W-:Y:S01]  /*5e10*/  @P3 STG.E desc[UR46][R6.64+0x20], R11 ;  /* 0x0000200b06003986 */ /* 0x0003e2000c10192e */
[C---:B------:R-:W-:Y:S01]  /*5e20*/  ISETP.GT.AND P1, PT, R0.reuse, RZ, P2 ;  /* 0x000000ff0000720c */ /* 0x040fe20001724270 */
[-C--:B------:R-:W-:Y:S01]  /*5e30*/  FMUL R51, R51, R89.reuse ;  /* 0x0000005933337220 */ /* 0x080fe20000400000 */
[----:B------:R-:W-:Y:S01]  /*5e40*/  ISETP.GT.AND P3, PT, R0, RZ, P4 ;  /* 0x000000ff0000720c */ /* 0x000fe20002764270 */
[----:B0-----:R-:W-:Y:S01]  /*5e50*/  FMUL R9, R32, R89 ;  /* 0x0000005920097220 */ /* 0x001fe20000400000 */
[----:B------:R-:W-:Y:S01]  /*5e60*/  ISETP.GT.AND P2, PT, R0, 0x8, P2 ;  /* 0x000000080000780c */ /* 0x000fe20001744270 */
[----:B------:R-:W-:Y:S01]  /*5e70*/  @P0 STG.E desc[UR46][R6.64+0x24], R31 ;  /* 0x0000241f06000986 */ /* 0x000fe2000c10192e */
[----:B------:R-:W-:Y:S01]  /*5e80*/  F2FP.TF32.F32.PACK_B R13, R13 ;  /* 0x0000000dff0d723e */ /* 0x000fe200024050ff */
[----:B------:R-:W-:Y:S01]  /*5e90*/  FMUL R53, R53, R89 ;  /* 0x0000005935357220 */ /* 0x000fe20000400000 */
[----:B------:R-:W-:Y:S01]  /*5ea0*/  F2FP.TF32.F32.PACK_B R9, R9 ;  /* 0x00000009ff09723e */ /* 0x000fe200024050ff */
[-C--:B------:R-:W-:Y:S01]  /*5eb0*/  FMUL R55, R55, R89.reuse ;  /* 0x0000005937377220 */ /* 0x080fe20000400000 */
[----:B------:R-:W-:Y:S01]  /*5ec0*/  ISETP.GT.AND P0, PT, R3, 0x19, PT ;  /* 0x000000190300780c */ /* 0x000fe20003f04270 */
[----:B-1----:R-:W-:Y:S01]  /*5ed0*/  FMUL R11, R38, R89 ;  /* 0x00000059260b7220 */ /* 0x002fe20000400000 */
        /* <DEDUP_REMOVED lines=13> */
[-C--:B0-----:R-:W-:Y:S01]  /*5fb0*/  FMUL R9, R36, R89.reuse ;  /* 0x0000005924097220 */ /* 0x081fe20000400000 */
[C---:B------:R-:W-:Y:S01]  /*5fc0*/  ISETP.GT.AND P3, PT, R0.reuse, 0x8, P3 ;  /* 0x000000080000780c */ /* 0x040fe20001f64270 */
[----:B------:R-:W-:Y:S01]  /*5fd0*/  @P4 STG.E desc[UR46][R6.64+0x44], R35 ;  /* 0x0000442306004986 */ /* 0x000fe2000c10192e */
[----:B------:R-:W-:Y:S01]  /*5fe0*/  ISETP.GT.AND P4, PT, R3, 0x21, PT ;  /* 0x000000210300780c */ /* 0x000fe20003f84270 */
[----:B------:R-:W-:Y:S01]  /*5ff0*/  FMUL R63, R63, R89 ;  /* 0x000000593f3f7220 */ /* 0x000fe20000400000 */
[----:B------:R-:W-:Y:S01]  /*6000*/  F2FP.TF32.F32.PACK_B R9, R9 ;  /* 0x00000009ff09723e */ /* 0x000fe200024050ff */
[-C--:B------:R-:W-:Y:S01]  /*6010*/  FMUL R65, R65, R89.reuse ;  /* 0x0000005941417220 */ /* 0x080fe20000400000 */
[----:B------:R-:W-:Y:S01]  /*6020*/  ISETP.GT.AND P0, PT, R0, 0x8, P0 ;  /* 0x000000080000780c */ /* 0x000fe20000704270 */
[----:B-1----:R-:W-:Y:S01]  /*6030*/  FMUL R13, R42, R89 ;  /* 0x000000592a0d7220 */ /* 0x002fe20000400000 */
[----:B------:R-:W-:Y:S01]  /*6040*/  F2FP.TF32.F32.PACK_B R39, R39 ;  /* 0x00000027ff27723e */ /* 0x000fe200024050ff */
        /* <DEDUP_REMOVED lines=15> */
[----:B------:R-:W-:Y:S01]  /*6140*/  ISETP.GT.AND P4, PT, R0, 0x8, P4 ;  /* 0x000000080000780c */ /* 0x000fe20002784270 */
[----:B------:R-:W-:Y:S01]  /*6150*/  FMUL R73, R73, R89 ;  /* 0x0000005949497220 */ /* 0x000fe20000400000 */
[----:B------:R-:W-:Y:S01]  /*6160*/  F2FP.TF32.F32.PACK_B R9, R9 ;  /* 0x00000009ff09723e */ /* 0x000fe200024050ff */
[-C--:B------:R-:W-:Y:S01]  /*6170*/  FMUL R75, R75, R89.reuse ;  /* 0x000000594b4b7220 */ /* 0x080fe20000400000 */
[----:B------:R-:W-:Y:S01]  /*6180*/  ISETP.GT.AND P0, PT, R3, 0x29, PT ;  /* 0x000000290300780c */ /* 0x000fe20003f04270 */
        /* <DEDUP_REMOVED lines=21> */
[C---:B------:R-:W-:Y:S01]  /*62e0*/  ISETP.GT.AND P4, PT, R3.reuse, 0x30, PT ;  /* 0x000000300300780c */ /* 0x040fe20003f84270 */
[----:B-1----:R-:W-:Y:S01]  /*62f0*/  FMUL R13, R50, R89 ;  /* 0x00000059320d7220 */ /* 0x002fe20000400000 */
[----:B------:R-:W-:Y:S01]  /*6300*/  F2FP.TF32.F32.PACK_B R51, R51 ;  /* 0x00000033ff33723e */ /* 0x000fe200024050ff */
[----:B------:R0:W-:Y:S01]  /*6310*/  @P1 STG.E desc[UR46][R4.64+0xa0], R9 ;  /* 0x0000a00904001986 */ /* 0x0001e2000c10192e */
[----:B------:R-:W-:Y:S01]  /*6320*/  ISETP.GT.AND P1, PT, R3, 0x31, PT ;  /* 0x000000310300780c */ /* 0x000fe20003f24270 */
[----:B------:R-:W-:Y:S01]  /*6330*/  FMUL R87, R87, R89 ;  /* 0x0000005957577220 */ /* 0x000fe20000400000 */
[----:B------:R-:W-:Y:S01]  /*6340*/  F2FP.TF32.F32.PACK_B R13, R13 ;  /* 0x0000000dff0d723e */ /* 0x000fe200024050ff */
[----:B------:R-:W-:Y:S01]  /*6350*/  @P2 STG.E desc[UR46][R4.64+0xa4], R45 ;  /* 0x0000a42d04002986 */ /* 0x000fe2000c10192e */
[----:B------:R-:W-:-:S02]  /*6360*/  ISETP.GT.AND P2, PT, R0, RZ, P4 ;  /* 0x000000ff0000720c */ /* 0x000fc40002744270 */
[----:B------:R-:W-:Y:S01]  /*6370*/  F2FP.TF32.F32.PACK_B R53, R53 ;  /* 0x00000035ff35723e */ /* 0x000fe200024050ff */
[----:B------:R1:W-:Y:S01]  /*6380*/  @P3 STG.E desc[UR46][R6.64+0xa0], R11 ;  /* 0x0000a00b06003986 */ /* 0x0003e2000c10192e */
[----:B------:R-:W-:Y:S02]  /*6390*/  ISETP.GT.AND P3, PT, R0, RZ, P1 ;  /* 0x000000ff0000720c */ /* 0x000fe40000f64270 */
[----:B------:R-:W-:Y:S01]  /*63a0*/  F2FP.TF32.F32.PACK_B R55, R55 ;  /* 0x00000037ff37723e */ /* 0x000fe200024050ff */
[----:B0-----:R-:W-:Y:S01]  /*63b0*/  FMUL R9, R48, R89 ;  /* 0x0000005930097220 */ /* 0x001fe20000400000 */
[----:B------:R-:W-:Y:S01]  /*63c0*/  @P0 STG.E desc[UR46][R6.64+0xa4], R47 ;  /* 0x0000a42f06000986 */ /* 0x000fe2000c10192e */
[----:B------:R-:W-:Y:S02]  /*63d0*/  ISETP.GT.AND P0, PT, R0, 0x8, P4 ;  /* 0x000000080000780c */ /* 0x000fe40002704270 */
[----:B------:R-:W-:Y:S02]  /*63e0*/  F2FP.TF32.F32.PACK_B R57, R57 ;  /* 0x00000039ff39723e */ /* 0x000fe400024050ff */
[----:B------:R-:W-:Y:S01]  /*63f0*/  F2FP.TF32.F32.PACK_B R9, R9 ;  /* 0x00000009ff09723e */ /* 0x000fe200024050ff */
[----:B-1----:R-:W-:Y:S01]  /*6400*/  FMUL R11, R54, R89 ;  /* 0x00000059360b7220 */ /* 0x002fe20000400000 */
[----:B------:R-:W-:-:S03]  /*6410*/  F2FP.TF32.F32.PACK_B R59, R59 ;  /* 0x0000003bff3b723e */ /* 0x000fc600024050ff */
[----:B------:R0:W-:Y:S01]  /*6420*/  @P2 STG.E desc[UR46][R4.64+0xc0], R9 ;  /* 0x0000c00904002986 */ /* 0x0001e2000c10192e */
[C---:B------:R-:W-:Y:S02]  /*6430*/  ISETP.GT.AND P2, PT, R3.reuse, 0x38, PT ;  /* 0x000000380300780c */ /* 0x040fe40003f44270 */
[----:B------:R-:W-:Y:S01]  /*6440*/  F2FP.TF32.F32.PACK_B R11, R11 ;  /* 0x0000000bff0b723e */ /* 0x000fe200024050ff */
[----:B------:R-:W-:Y:S01]  /*6450*/  @P3 STG.E desc[UR46][R4.64+0xc4], R49 ;  /* 0x0000c43104003986 */ /* 0x000fe2000c10192e */
[C---:B------:R-:W-:Y:S02]  /*6460*/  ISETP.GT.AND P3, PT, R0.reuse, 0x8, P1 ;  /* 0x000000080000780c */ /* 0x040fe40000f64270 */
[----:B------:R-:W-:Y:S01]  /*6470*/  ISETP.GT.AND P1, PT, R3, 0x39, PT ;  /* 0x000000390300780c */ /* 0x000fe20003f24270 */
[----:B------:R1:W-:Y:S01]  /*6480*/  @P0 STG.E desc[UR46][R6.64+0xc0], R13 ;  /* 0x0000c00d06000986 */ /* 0x0003e2000c10192e */
[C---:B------:R-:W-:Y:S02]  /*6490*/  ISETP.GT.AND P4, PT, R0.reuse, RZ, P2 ;  /* 0x000000ff0000720c */ /* 0x040fe40001784270 */
[----:B------:R-:W-:Y:S01]  /*64a0*/  ISETP.GT.AND P0, PT, R0, RZ, P1 ;  /* 0x000000ff0000720c */ /* 0x000fe20000f04270 */
[----:B0-----:R-:W-:Y:S01]  /*64b0*/  FMUL R9, R52, R89 ;  /* 0x0000005934097220 */ /* 0x001fe20000400000 */
[----:B------:R-:W-:-:S02]  /*64c0*/  ISETP.GT.AND P2, PT, R0, 0x8, P2 ;  /* 0x000000080000780c */ /* 0x000fc40001744270 */
[----:B------:R-:W-:Y:S02]  /*64d0*/  F2FP.TF32.F32.PACK_B R61, R61 ;  /* 0x0000003dff3d723e */ /* 0x000fe400024050ff */
[----:B------:R-:W-:Y:S01]  /*64e0*/  F2FP.TF32.F32.PACK_B R9, R9 ;  /* 0x00000009ff09723e */ /* 0x000fe200024050ff */
[----:B------:R-:W-:Y:S01]  /*64f0*/  @P3 STG.E desc[UR46][R6.64+0xc4], R51 ;  /* 0x0000c43306003986 */ /* 0x000fe2000c10192e */
[----:B------:R-:W-:Y:S01]  /*6500*/  ISETP.GT.AND P3, PT, R0, 0x8, P1 ;  /* 0x000000080000780c */ /* 0x000fe20000f64270 */
[----:B-1----:R-:W-:Y:S01]  /*6510*/  FMUL R13, R58, R89 ;  /* 0x000000593a0d7220 */ /* 0x002fe20000400000 */
[C---:B------:R-:W-:Y:S01]  /*6520*/  ISETP.GT.AND P1, PT, R3.reuse, 0x40, PT ;  /* 0x000000400300780c */ /* 0x040fe20003f24270 */
[----:B------:R0:W-:Y:S01]  /*6530*/  @P4 STG.E desc[UR46][R4.64+0xe0], R9 ;  /* 0x0000e00904004986 */ /* 0x0001e2000c10192e */
[----:B------:R-:W-:Y:S02]  /*6540*/  F2FP.TF32.F32.PACK_B R63, R63 ;  /* 0x0000003fff3f723e */ /* 0x000fe400024050ff */
[----:B------:R-:W-:Y:S01]  /*6550*/  ISETP.GT.AND P4, PT, R0, RZ, P1 ;  /* 0x000000ff0000720c */ /* 0x000fe20000f84270 */
[----:B------:R-:W-:Y:S01]  /*6560*/  @P0 STG.E desc[UR46][R4.64+0xe4], R53 ;  /* 0x0000e43504000986 */ /* 0x000fe2000c10192e */
[----:B------:R-:W-:-:S02]  /*6570*/  ISETP.GT.AND P0, PT, R3, 0x41, PT ;  /* 0x000000410300780c */ /* 0x000fc40003f04270 */
[C---:B------:R-:W-:Y:S01]  /*6580*/  ISETP.GT.AND P1, PT, R0.reuse, 0x8, P1 ;  /* 0x000000080000780c */ /* 0x040fe20000f24270 */
[----:B------:R1:W-:Y:S01]  /*6590*/  @P2 STG.E desc[UR46][R6.64+0xe0], R11 ;  /* 0x0000e00b06002986 */ /* 0x0003e2000c10192e */
[----:B------:R-:W-:Y:S02]  /*65a0*/  ISETP.GT.AND P2, PT, R0, RZ, P0 ;  /* 0x000000ff0000720c */ /* 0x000fe40000744270 */
[----:B------:R-:W-:Y:S01]  /*65b0*/  F2FP.TF32.F32.PACK_B R13, R13 ;  /* 0x0000000dff0d723e */ /* 0x000fe200024050ff */
[----:B0-----:R-:W-:Y:S01]  /*65c0*/  FMUL R9, R56, R89 ;  /* 0x0000005938097220 */ /* 0x001fe20000400000 */
[----:B------:R-:W-:Y:S01]  /*65d0*/  @P3 STG.E desc[UR46][R6.64+0xe4], R55 ;  /* 0x0000e43706003986 */ /* 0x000fe2000c10192e */
[----:B------:R-:W-:Y:S02]  /*65e0*/  ISETP.GT.AND P3, PT, R0, 0x8, P0 ;  /* 0x000000080000780c */ /* 0x000fe40000764270 */
[----:B------:R-:W-:Y:S02]  /*65f0*/  ISETP.GT.AND P0, PT, R3, 0x49, PT ;  /* 0x000000490300780c */ /* 0x000fe40003f04270 */
[----:B------:R-:W-:Y:S01]  /*6600*/  F2FP.TF32.F32.PACK_B R9, R9 ;  /* 0x00000009ff09723e */ /* 0x000fe200024050ff */
[----:B-1----:R-:W-:Y:S01]  /*6610*/  FMUL R11, R62, R89 ;  /* 0x000000593e0b7220 */ /* 0x002fe20000400000 */
[----:B------:R-:W-:-:S03]  /*6620*/  F2FP.TF32.F32.PACK_B R65, R65 ;  /* 0x00000041ff41723e */ /* 0x000fc600024050ff */
[----:B------:R0:W-:Y:S01]  /*6630*/  @P4 STG.E desc[UR46][R4.64+0x100], R9 ;  /* 0x0001000904004986 */ /* 0x0001e2000c10192e */
[----:B------:R-:W-:Y:S02]  /*6640*/  F2FP.TF32.F32.PACK_B R67, R67 ;  /* 0x00000043ff43723e */ /* 0x000fe400024050ff */
[----:B------:R-:W-:Y:S01]  /*6650*/  F2FP.TF32.F32.PACK_B R11, R11 ;  /* 0x0000000bff0b723e */ /* 0x000fe200024050ff */
[----:B------:R-:W-:Y:S01]  /*6660*/  @P2 STG.E desc[UR46][R4.64+0x104], R57 ;  /* 0x0001043904002986 */ /* 0x000fe2000c10192e */
[----:B------:R-:W-:Y:S02]  /*6670*/  ISETP.GT.AND P2, PT, R3, 0x48, PT ;  /* 0x000000480300780c */ /* 0x000fe40003f44270 */
[----:B------:R-:W-:Y:S01]  /*6680*/  F2FP.TF32.F32.PACK_B R69, R69 ;  /* 0x00000045ff45723e */ /* 0x000fe200024050ff */
[----:B------:R1:W-:Y:S01]  /*6690*/  @P1 STG.E desc[UR46][R6.64+0x100], R13 ;  /* 0x0001000d06001986 */ /* 0x0003e2000c10192e */
[C---:B------:R-:W-:Y:S02]  /*66a0*/  ISETP.GT.AND P4, PT, R0.reuse, RZ, P2 ;  /* 0x000000ff0000720c */ /* 0x040fe40001784270 */
[----:B------:R-:W-:Y:S01]  /*66b0*/  ISETP.GT.AND P1, PT, R0, RZ, P0 ;  /* 0x000000ff0000720c */ /* 0x000fe20000724270 */
[----:B0-----:R-:W-:Y:S01]  /*66c0*/  FMUL R9, R60, R89 ;  /* 0x000000593c097220 */ /* 0x001fe20000400000 */
[C---:B------:R-:W-:Y:S01]  /*66d0*/  ISETP.GT.AND P2, PT, R0.reuse, 0x8, P2 ;  /* 0x000000080000780c */ /* 0x040fe20001744270 */
[----:B------:R-:W-:Y:S01]  /*66e0*/  @P3 STG.E desc[UR46][R6.64+0x104], R59 ;  /* 0x0001043b06003986 */ /* 0x000fe2000c10192e */
[----:B------:R-:W-:-:S02]  /*66f0*/  ISETP.GT.AND P3, PT, R0, 0x8, P0 ;  /* 0x000000080000780c */ /* 0x000fc40000764270 */
[----:B------:R-:W-:Y:S02]  /*6700*/  F2FP.TF32.F32.PACK_B R9, R9 ;  /* 0x00000009ff09723e */ /* 0x000fe400024050ff */
[C---:B------:R-:W-:Y:S01]  /*6710*/  ISETP.GT.AND P0, PT, R3.reuse, 0x51, PT ;  /* 0x000000510300780c */ /* 0x040fe20003f04270 */
[----:B-1----:R-:W-:Y:S01]  /*6720*/  FMUL R13, R66, R89 ;  /* 0x00000059420d7220 */ /* 0x002fe20000400000 */
[----:B------:R-:W-:Y:S01]  /*6730*/  F2FP.TF32.F32.PACK_B R71, R71 ;  /* 0x00000047ff47723e */ /* 0x000fe200024050ff */
[----:B------:R0:W-:Y:S01]  /*6740*/  @P4 STG.E desc[UR46][R4.64+0x120], R9 ;  /* 0x0001200904004986 */ /* 0x0001e2000c10192e */
[----:B------:R-:W-:Y:S02]  /*6750*/  F2FP.TF32.F32.PACK_B R73, R73 ;  /* 0x00000049ff49723e */ /* 0x000fe400024050ff */
[----:B------:R-:W-:Y:S01]  /*6760*/  F2FP.TF32.F32.PACK_B R13, R13 ;  /* 0x0000000dff0d723e */ /* 0x000fe200024050ff */
[----:B------:R-:W-:Y:S01]  /*6770*/  @P1 STG.E desc[UR46][R4.64+0x124], R61 ;  /* 0x0001243d04001986 */ /* 0x000fe2000c10192e */
[----:B------:R-:W-:-:S02]  /*6780*/  ISETP.GT.AND P1, PT, R3, 0x50, PT ;  /* 0x000000500300780c */ /* 0x000fc40003f24270 */
[----:B------:R-:W-:Y:S01]  /*6790*/  F2FP.TF32.F32.PACK_B R75, R75 ;  /* 0x0000004bff4b723e */ /* 0x000fe200024050ff */
[----:B------:R1:W-:Y:S01]  /*67a0*/  @P2 STG.E desc[UR46][R6.64+0x120], R11 ;  /* 0x0001200b06002986 */ /* 0x0003e2000c10192e */
[C---:B------:R-:W-:Y:S02]  /*67b0*/  ISETP.GT.AND P4, PT, R0.reuse, RZ, P1 ;  /* 0x000000ff0000720c */ /* 0x040fe40000f84270 */
[----:B------:R-:W-:Y:S01]  /*67c0*/  ISETP.GT.AND P2, PT, R0, RZ, P0 ;  /* 0x000000ff0000720c */ /* 0x000fe20000744270 */
[----:B0-----:R-:W-:Y:S01]  /*67d0*/  FMUL R9, R64, R89 ;  /* 0x0000005940097220 */ /* 0x001fe20000400000 */
[C---:B------:R-:W-:Y:S01]  /*67e0*/  ISETP.GT.AND P1, PT, R0.reuse, 0x8, P1 ;  /* 0x000000080000780c */ /* 0x040fe20000f24270 */
[----:B------:R-:W-:Y:S01]  /*67f0*/  @P3 STG.E desc[UR46][R6.64+0x124], R63 ;  /* 0x0001243f06003986 */ /* 0x000fe2000c10192e */
[----:B------:R-:W-:Y:S02]  /*6800*/  ISETP.GT.AND P3, PT, R0, 0x8, P0 ;  /* 0x000000080000780c */ /* 0x000fe40000764270 */
[----:B------:R-:W-:-:S02]  /*6810*/  F2FP.TF32.F32.PACK_B R9, R9 ;  /* 0x00000009ff09723e */ /* 0x000fc400024050ff */
[C---:B------:R-:W-:Y:S01]  /*6820*/  ISETP.GT.AND P0, PT, R3.reuse, 0x59, PT ;  /* 0x000000590300780c */ /* 0x040fe20003f04270 */
[----:B-1----:R-:W-:Y:S01]  /*6830*/  FMUL R11, R70, R89 ;  /* 0x00000059460b7220 */ /* 0x002fe20000400000 */
[----:B------:R-:W-:Y:S01]  /*6840*/  F2FP.TF32.F32.PACK_B R77, R77 ;  /* 0x0000004dff4d723e */ /* 0x000fe200024050ff */
[----:B------:R0:W-:Y:S01]  /*6850*/  @P4 STG.E desc[UR46][R4.64+0x140], R9 ;  /* 0x0001400904004986 */ /* 0x0001e2000c10192e */
[----:B------:R-:W-:Y:S02]  /*6860*/  F2FP.TF32.F32.PACK_B R79, R79 ;  /* 0x0000004fff4f723e */ /* 0x000fe400024050ff */
[----:B------:R-:W-:Y:S01]  /*6870*/  F2FP.TF32.F32.PACK_B R11, R11 ;  /* 0x0000000bff0b723e */ /* 0x000fe200024050ff */
[----:B------:R-:W-:Y:S01]  /*6880*/  @P2 STG.E desc[UR46][R4.64+0x144], R65 ;  /* 0x0001444104002986 */ /* 0x000fe2000c10192e */
[----:B------:R-:W-:Y:S02]  /*6890*/  ISETP.GT.AND P2, PT, R3, 0x58, PT ;  /* 0x000000580300780c */ /* 0x000fe40003f44270 */
[----:B------:R-:W-:Y:S01]  /*68a0*/  F2FP.TF32.F32.PACK_B R81, R81 ;  /* 0x00000051ff51723e */ /* 0x000fe200024050ff */
[----:B------:R1:W-:Y:S01]  /*68b0*/  @P1 STG.E desc[UR46][R6.64+0x140], R13 ;  /* 0x0001400d06001986 */ /* 0x0003e2000c10192e */
[----:B------:R-:W-:-:S02]  /*68c0*/  ISETP.GT.AND P4, PT, R0, RZ, P2 ;  /* 0x000000ff0000720c */ /* 0x000fc40001784270 */
[----:B------:R-:W-:Y:S01]  /*68d0*/  ISETP.GT.AND P1, PT, R0, RZ, P0 ;  /* 0x000000ff0000720c */ /* 0x000fe20000724270 */
[----:B0-----:R-:W-:Y:S01]  /*68e0*/  FMUL R9, R68, R89 ;  /* 0x0000005944097220 */ /* 0x001fe20000400000 */
[C---:B------:R-:W-:Y:S01]  /*68f0*/  ISETP.GT.AND P2, PT, R0.reuse, 0x8, P2 ;  /* 0x000000080000780c */ /* 0x040fe20001744270 */
[----:B------:R-:W-:Y:S01]  /*6900*/  @P3 STG.E desc[UR46][R6.64+0x144], R67 ;  /* 0x0001444306003986 */ /* 0x000fe2000c10192e */
[----:B------:R-:W-:Y:S02]  /*6910*/  ISETP.GT.AND P3, PT, R0, 0x8, P0 ;  /* 0x000000080000780c */ /* 0x000fe40000764270 */
[----:B------:R-:W-:Y:S02]  /*6920*/  F2FP.TF32.F32.PACK_B R9, R9 ;  /* 0x00000009ff09723e */ /* 0x000fe400024050ff */
[----:B------:R-:W-:Y:S01]  /*6930*/  ISETP.GT.AND P0, PT, R3, 0x61, PT ;  /* 0x000000610300780c */ /* 0x000fe20003f04270 */
[----:B-1----:R-:W-:Y:S01]  /*6940*/  FMUL R13, R74, R89 ;  /* 0x000000594a0d7220 */ /* 0x002fe20000400000 */
[----:B------:R-:W-:Y:S01]  /*6950*/  F2FP.TF32.F32.PACK_B R83, R83 ;  /* 0x00000053ff53723e */ /* 0x000fe200024050ff */
[----:B------:R0:W-:Y:S01]  /*6960*/  @P4 STG.E desc[UR46][R4.64+0x160], R9 ;  /* 0x0001600904004986 */ /* 0x0001e2000c10192e */
[----:B------:R-:W-:-:S02]  /*6970*/  F2FP.TF32.F32.PACK_B R85, R85 ;  /* 0x00000055ff55723e */ /* 0x000fc400024050ff */
        /* <DEDUP_REMOVED lines=13> */
[----:B-1----:R-:W-:Y:S02]  /*6a50*/  FMUL R11, R78, R89 ;  /* 0x000000594e0b7220 */ /* 0x002fe40000400000 */
[----:B------:R0:W-:Y:S03]  /*6a60*/  @P4 STG.E desc[UR46][R4.64+0x180], R9 ;  /* 0x0001800904004986 */ /* 0x0001e6000c10192e */
[----:B------:R-:W-:Y:S01]  /*6a70*/  F2FP.TF32.F32.PACK_B R11, R11 ;  /* 0x0000000bff0b723e */ /* 0x000fe200024050ff */
[----:B------:R-:W-:Y:S01]  /*6a80*/  @P2 STG.E desc[UR46][R4.64+0x184], R73 ;  /* 0x0001844904002986 */ /* 0x000fe2000c10192e */
[----:B------:R-:W-:-:S03]  /*6a90*/  ISETP.GT.AND P2, PT, R3, 0x68, PT ;  /* 0x000000680300780c */ /* 0x000fc60003f44270 */
[----:B------:R1:W-:Y:S01]  /*6aa0*/  @P1 STG.E desc[UR46][R6.64+0x180], R13 ;  /* 0x0001800d06001986 */ /* 0x0003e2000c10192e */
[C---:B------:R-:W-:Y:S02]  /*6ab0*/  ISETP.GT.AND P4, PT, R0.reuse, RZ, P2 ;  /* 0x000000ff0000720c */ /* 0x040fe40001784270 */
[----:B------:R-:W-:Y:S01]  /*6ac0*/  ISETP.GT.AND P1, PT, R0, RZ, P0 ;  /* 0x000000ff0000720c */ /* 0x000fe20000724270 */
[----:B0-----:R-:W-:Y:S01]  /*6ad0*/  FMUL R9, R76, R89 ;  /* 0x000000594c097220 */ /* 0x001fe20000400000 */
[C---:B------:R-:W-:Y:S01]  /*6ae0*/  ISETP.GT.AND P2, PT, R0.reuse, 0x8, P2 ;  /* 0x000000080000780c */ /* 0x040fe20001744270 */
[----:B------:R-:W-:Y:S01]  /*6af0*/  @P3 STG.E desc[UR46][R6.64+0x184], R75 ;  /* 0x0001844b06003986 */ /* 0x000fe2000c10192e */
[----:B------:R-:W-:Y:S02]  /*6b00*/  ISETP.GT.AND P3, PT, R3, 0x71, PT ;  /* 0x000000710300780c */ /* 0x000fe40003f64270 */
[----:B------:R-:W-:Y:S02]  /*6b10*/  F2FP.TF32.F32.PACK_B R9, R9 ;  /* 0x00000009ff09723e */ /* 0x000fe400024050ff */
[----:B------:R-:W-:Y:S01]  /*6b20*/  ISETP.GT.AND P0, PT, R0, 0x8, P0 ;  /* 0x000000080000780c */ /* 0x000fe20000704270 */
[----:B-1----:R-:W-:-:S02]  /*6b30*/  FMUL R13, R80, R89 ;  /* 0x00000059500d7220 */ /* 0x002fc40000400000 */
        /* <DEDUP_REMOVED lines=14> */
[----:B------:R-:W-:Y:S01]  /*6c20*/  @P4 STG.E desc[UR46][R4.64+0x1c0], R13 ;  /* 0x0001c00d04004986 */ /* 0x000fe2000c10192e */
[----:B------:R-:W-:Y:S01]  /*6c30*/  ISETP.GT.AND P4, PT, R3, 0x79, PT ;  /* 0x000000790300780c */ /* 0x000fe20003f84270 */
[----:B------:R-:W-:Y:S01]  /*6c40*/  FMUL R3, R84, R89 ;  /* 0x0000005954037220 */ /* 0x000fe20000400000 */
[----:B------:R-:W-:Y:S01]  /*6c50*/  F2FP.TF32.F32.PACK_B R11, R11 ;  /* 0x0000000bff0b723e */ /* 0x000fe200024050ff */
[----:B------:R-:W-:Y:S01]  /*6c60*/  @P2 STG.E desc[UR46][R4.64+0x1c4], R81 ;  /* 0x0001c45104002986 */ /* 0x000fe2000c10192e */
[C---:B------:R-:W-:Y:S02]  /*6c70*/  ISETP.GT.AND P2, PT, R0.reuse, RZ, P4 ;  /* 0x000000ff0000720c */ /* 0x040fe40002744270 */
[C---:B------:R-:W-:Y:S01]  /*6c80*/  ISETP.GT.AND P4, PT, R0.reuse, 0x8, P4 ;  /* 0x000000080000780c */ /* 0x040fe20002784270 */
[----:B------:R-:W-:Y:S01]  /*6c90*/  @P1 STG.E desc[UR46][R6.64+0x1c0], R9 ;  /* 0x0001c00906001986 */ /* 0x000fe2000c10192e */
[C---:B------:R-:W-:Y:S02]  /*6ca0*/  ISETP.GT.AND P1, PT, R0.reuse, RZ, P0 ;  /* 0x000000ff0000720c */ /* 0x040fe40000724270 */
[----:B------:R-:W-:Y:S01]  /*6cb0*/  ISETP.GT.AND P0, PT, R0, 0x8, P0 ;  /* 0x000000080000780c */ /* 0x000fe20000704270 */
[----:B------:R-:W-:Y:S01]  /*6cc0*/  @P3 STG.E desc[UR46][R6.64+0x1c4], R83 ;  /* 0x0001c45306003986 */ /* 0x000fe2000c10192e */
[----:B------:R-:W-:-:S09]  /*6cd0*/  F2FP.TF32.F32.PACK_B R3, R3 ;  /* 0x00000003ff03723e */ /* 0x000fd200024050ff */
[----:B------:R-:W-:Y:S04]  /*6ce0*/  @P1 STG.E desc[UR46][R4.64+0x1e0], R3 ;  /* 0x0001e00304001986 */ /* 0x000fe8000c10192e */
[----:B------:R0:W-:Y:S02]  /*6cf0*/  @P2 STG.E desc[UR46][R4.64+0x1e4], R85 ;  /* 0x0001e45504002986 */ /* 0x0001e4000c10192e */
[----:B0-----:R-:W-:Y:S02]  /*6d00*/  @P0 IMAD.MOV.U32 R4, RZ, RZ, R6 ;  /* 0x000000ffff040224 */ /* 0x001fe400078e0006 */
[----:B------:R-:W-:-:S05]  /*6d10*/  @P0 IMAD.MOV.U32 R5, RZ, RZ, R7 ;  /* 0x000000ffff050224 */ /* 0x000fca00078e0007 */
[----:B------:R0:W-:Y:S04]  /*6d20*/  @P0 STG.E desc[UR46][R4.64+0x1e0], R11 ;  /* 0x0001e00b04000986 */ /* 0x0001e8000c10192e */
[----:B------:R0:W-:Y:S02]  /*6d30*/  @P4 STG.E desc[UR46][R6.64+0x1e4], R87 ;  /* 0x0001e45706004986 */ /* 0x0001e4000c10192e */
.L_x_162:
[----:B------:R-:W-:Y:S05]  /*6d40*/  BSYNC B0 ;  /* 0x0000000000007941 */ /* 0x000fea0003800000 */
.L_x_36:
[----:B0-----:R-:W2:Y:S01]  /*6d50*/  LDL.64 R4, [R1] ;  /* 0x0000000001047983 */ /* 0x001ea20000100a00 */
[----:B------:R-:W-:Y:S01]  /*6d60*/  ULDC.64 UR4, c[0x0][0x650] ;  /* 0x0001940000047ab9 */ /* 0x000fe20000000a00 */
[----:B------:R-:W-:Y:S02]  /*6d70*/  IMAD.U32 R0, RZ, RZ, UR45 ;  /* 0x0000002dff007e24 */ /* 0x000fe4000f8e00ff */
[----:B------:R-:W-:Y:S02]  /*6d80*/  IMAD.MOV.U32 R22, RZ, RZ, -0x1 ;  /* 0xffffffffff167424 */ /* 0x000fe400078e00ff */
[----:B------:R0:W-:Y:S01]  /*6d90*/  SYNCS.ARRIVE.TRANS64.A1T0 RZ, [R0+UR41], RZ ;  /* 0x000000ff00ff79a7 */ /* 0x0001e20008100029 */
[----:B-----5:R-:W-:Y:S02]  /*6da0*/  IMAD.MOV.U32 R18, RZ, RZ, -0x1 ;  /* 0xffffffffff127424 */ /* 0x020fe400078e00ff */
[----:B------:R-:W-:Y:S01]  /*6db0*/  IMAD.MOV.U32 R19, RZ, RZ, -0x1 ;  /* 0xffffffffff137424 */ /* 0x000fe200078e00ff */
[----:B0-----:R-:W-:-:S02]  /*6dc0*/  PRMT R0, RZ, 0x7610, R0 ;  /* 0x00007610ff007816 */ /* 0x001fc40000000000 */
[----:B--2---:R-:W-:-:S05]  /*6dd0*/  LEA R16, P0, R4, R16, 0x1 ;  /* 0x0000001004107211 */ /* 0x004fca00078008ff */
[----:B------:R-:W-:Y:S01]  /*6de0*/  IMAD.X R17, R98, 0x1, R17, P0 ;  /* 0x0000000162117824 */ /* 0x000fe200000e0611 */
[----:B------:R-:W-:-:S04]  /*6df0*/  ISETP.GE.U32.AND P0, PT, R16, UR4, PT ;  /* 0x0000000410007c0c */ /* 0x000fc8000bf06070 */
[----:B------:R-:W-:-:S13]  /*6e00*/  ISETP.GE.U32.AND.EX P0, PT, R17, UR5, PT, P0 ;  /* 0x0000000511007c0c */ /* 0x000fda000bf06100 */
[----:B------:R-:W-:Y:S05]  /*6e10*/  @P0 BRA `(.L_x_163) ;  /* 0x00000004004c0947 */ /* 0x000fea0003800000 */
[----:B----4-:R-:W0:Y:S01]  /*6e20*/  LDC.64 R10, c[0x0][0x628] ;  /* 0x00018a00ff0a7b82 */ /* 0x010e220000000a00 */
[----:B------:R-:W2:Y:S01]  /*6e30*/  S2R R12, SR_CTAID.X ;  /* 0x00000000000c7919 */ /* 0x000ea20000002500 */
[----:B------:R-:W-:Y:S02]  /*6e40*/  IMAD.MOV.U32 R8, RZ, RZ, R16 ;  /* 0x000000ffff087224 */ /* 0x000fe400078e0010 */
[----:B------:R-:W-:Y:S01]  /*6e50*/  IMAD.MOV.U32 R9, RZ, RZ, R17 ;  /* 0x000000ffff097224 */ /* 0x000fe200078e0011 */
[----:B------:R-:W4:Y:S03]  /*6e60*/  S2R R18, SR_CTAID.Y ;  /* 0x0000000000127919 */ /* 0x000f260000002600 */
[----:B------:R-:W1:Y:S08]  /*6e70*/  LDC R0, c[0x0][0x630] ;  /* 0x00018c00ff007b82 */ /* 0x000e700000000800 */
[----:B------:R-:W1:Y:S01]  /*6e80*/  LDC.64 R14, c[0x0][0x620] ;  /* 0x00018800ff0e7b82 */ /* 0x000e620000000a00 */
[----:B0-----:R-:W-:-:S04]  /*6e90*/  ISETP.NE.U32.AND P0, PT, R10, RZ, PT ;  /* 0x000000ff0a00720c */ /* 0x001fc80003f05070 */
[----:B------:R-:W-:-:S13]  /*6ea0*/  ISETP.NE.AND.EX P0, PT, R11, RZ, PT, P0 ;  /* 0x000000ff0b00720c */ /* 0x000fda0003f05300 */
[----:B-12-4-:R-:W-:Y:S05]  /*6eb0*/  @!P0 BRA `(.L_x_164) ;  /* 0x0000000000288947 */ /* 0x016fea0003800000 */
[----:B------:R-:W0:Y:S02]  /*6ec0*/  LDC R3, c[0x0][0x634] ;  /* 0x00018d00ff037b82 */ /* 0x000e240000000800 */
[----:B0-----:R-:W-:-:S05]  /*6ed0*/  IADD3 R3, P0, R16, R3, RZ ;  /* 0x0000000310037210 */ /* 0x001fca0007f1e0ff */
[----:B------:R-:W-:-:S04]  /*6ee0*/  IMAD.X R13, RZ, RZ, R17, P0 ;  /* 0x000000ffff0d7224 */ /* 0x000fc800000e0611 */
[----:B------:R-:W-:-:S04]  /*6ef0*/  IMAD.WIDE.U32 R4, R13, R10, RZ ;  /* 0x0000000a0d047225 */ /* 0x000fc800078e00ff */
[----:B---3--:R-:W-:-:S04]  /*6f00*/  IMAD.WIDE.U32 R6, P0, R3, R11, R4 ;  /* 0x0000000b03067225 */ /* 0x008fc80007800004 */
[----:B------:R-:W-:-:S04]  /*6f10*/  IMAD.WIDE.U32 R4, R3, R10, RZ ;  /* 0x0000000a03047225 */ /* 0x000fc800078e00ff */
[----:B------:R-:W-:Y:S01]  /*6f20*/  IMAD.X R9, RZ, RZ, RZ, P0 ;  /* 0x000000ffff097224 */ /* 0x000fe200000e06ff */
[----:B------:R-:W-:Y:S01]  /*6f30*/  IADD3 RZ, P0, R5, R6, RZ ;  /* 0x0000000605ff7210 */ /* 0x000fe20007f1e0ff */
[----:B------:R-:W-:-:S04]  /*6f40*/  IMAD.MOV.U32 R8, RZ, RZ, R7 ;  /* 0x000000ffff087224 */ /* 0x000fc800078e0007 */
[----:B------:R-:W-:-:S08]  /*6f50*/  IMAD.WIDE.U32.X R8, R13, R11, R8, P0 ;  /* 0x0000000b0d087225 */ /* 0x000fd000000e0408 */
.L_x_164:
[-CC-:B------:R-:W-:Y:S01]  /*6f60*/  SHF.R.U64 R19, R8, R0.reuse, R9.reuse ;  /* 0x0000000008137219 */ /* 0x180fe20000001209 */
[----:B------:R-:W0:Y:S01]  /*6f70*/  LDC.64 R26, c[0x0][0x640] ;  /* 0x00019000ff1a7b82 */ /* 0x000e220000000a00 */
[----:B------:R-:W-:Y:S01]  /*6f80*/  SHF.R.U32.HI R0, RZ, R0, R9 ;  /* 0x00000000ff007219 */ /* 0x000fe20000011609 */
[----:B------:R-:W-:Y:S01]  /*6f90*/  ULDC UR4, c[0x0][0x150] ;  /* 0x0000540000047ab9 */ /* 0x000fe20000000800 */
[----:B------:R-:W-:Y:S02]  /*6fa0*/  IADD3 R3, P0, RZ, -R19, RZ ;  /* 0x80000013ff037210 */ /* 0x000fe40007f1e0ff */
[----:B---3--:R-:W-:-:S03]  /*6fb0*/  I2FP.F32.U32 R7, R12 ;  /* 0x0000000c00077245 */ /* 0x008fc60000201000 */
[----:B------:R-:W1:Y:S01]  /*6fc0*/  LDC R6, c[0x0][0x618] ;  /* 0x00018600ff067b82 */ /* 0x000e620000000800 */
[----:B------:R-:W-:Y:S02]  /*6fd0*/  IMAD.X R5, RZ, RZ, ~R0, P0 ;  /* 0x000000ffff057224 */ /* 0x000fe400000e0e00 */
[----:B------:R-:W-:Y:S01]  /*6fe0*/  FMUL R7, R7, UR4 ;  /* 0x0000000407077c20 */ /* 0x000fe20008400000 */
[----:B------:R-:W-:Y:S01]  /*6ff0*/  ULDC UR4, c[0x0][0x154] ;  /* 0x0000550000047ab9 */ /* 0x000fe20000000800 */
[-C--:B------:R-:W-:Y:S02]  /*7000*/  IMAD R0, R5, R14.reuse, RZ ;  /* 0x0000000e05007224 */ /* 0x080fe400078e02ff */
[C---:B------:R-:W-:Y:S01]  /*7010*/  IMAD.WIDE.U32 R4, R3.reuse, R14, R16 ;  /* 0x0000000e03047225 */ /* 0x040fe200078e0010 */
[----:B------:R-:W2:Y:S01]  /*7020*/  LDC R11, c[0x0][0x608] ;  /* 0x00018200ff0b7b82 */ /* 0x000ea20000000800 */
[----:B------:R-:W3:Y:S02]  /*7030*/  F2I.U32.TRUNC.NTZ R7, R7 ;  /* 0x0000000700077305 */ /* 0x000ee4000020f000 */
[----:B------:R-:W-:-:S04]  /*7040*/  IMAD R3, R3, R15, R0 ;  /* 0x0000000f03037224 */ /* 0x000fc800078e0200 */
[----:B------:R-:W-:Y:S01]  /*7050*/  IMAD.IADD R3, R5, 0x1, R3 ;  /* 0x0000000105037824 */ /* 0x000fe200078e0203 */
[----:B------:R-:W4:Y:S01]  /*7060*/  LDC R8, c[0x0][0x658] ;  /* 0x00019600ff087b82 */ /* 0x000f220000000800 */
[----:B------:R-:W-:Y:S02]  /*7070*/  I2FP.F32.U32 R5, R18 ;  /* 0x0000001200057245 */ /* 0x000fe40000201000 */
[----:B0-----:R-:W-:-:S04]  /*7080*/  ISETP.NE.U32.AND P0, PT, R26, RZ, PT ;  /* 0x000000ff1a00720c */ /* 0x001fc80003f05070 */
[----:B------:R-:W-:Y:S01]  /*7090*/  ISETP.NE.AND.EX P0, PT, R27, RZ, PT, P0 ;  /* 0x000000ff1b00720c */ /* 0x000fe20003f05300 */
[----:B------:R-:W0:Y:S01]  /*70a0*/  LDC R9, c[0x0][0x144] ;  /* 0x00005100ff097b82 */ /* 0x000e220000000800 */
[-C--:B-1----:R-:W-:Y:S01]  /*70b0*/  SHF.R.U32.HI R0, RZ, R6.reuse, R3 ;  /* 0x00000006ff007219 */ /* 0x082fe20000011603 */
[----:B---3--:R-:W-:Y:S01]  /*70c0*/  IMAD.MOV R7, RZ, RZ, -R7 ;  /* 0x000000ffff077224 */ /* 0x008fe200078e0a07 */
[----:B------:R-:W-:Y:S01]  /*70d0*/  SHF.R.U64 R13, R4, R6, R3 ;  /* 0x00000006040d7219 */ /* 0x000fe20000001203 */
[----:B------:R-:W-:-:S04]  /*70e0*/  FMUL R6, R5, UR4 ;  /* 0x0000000405067c20 */ /* 0x000fc80008400000 */
[----:B------:R-:W1:Y:S01]  /*70f0*/  LDC R21, c[0x0][0x148] ;  /* 0x00005200ff157b82 */ /* 0x000e620000000800 */
[-CC-:B--2---:R-:W-:Y:S02]  /*7100*/  SHF.R.U64 R10, R13, R11.reuse, R0.reuse ;  /* 0x0000000b0d0a7219 */ /* 0x184fe40000001200 */
[----:B------:R-:W-:Y:S02]  /*7110*/  SHF.R.U32.HI R3, RZ, R11, R0 ;  /* 0x0000000bff037219 */ /* 0x000fe40000011600 */
[----:B------:R2:W3:Y:S03]  /*7120*/  F2I.U32.TRUNC.NTZ R0, R6 ;  /* 0x0000000600007305 */ /* 0x0004e6000020f000 */
[----:B------:R-:W1:Y:S01]  /*7130*/  LDC R14, c[0x0][0x648] ;  /* 0x00019200ff0e7b82 */ /* 0x000e620000000800 */
[-CC-:B----4-:R-:W-:Y:S02]  /*7140*/  SHF.R.U64 R15, R10, R8.reuse, R3.reuse ;  /* 0x000000080a0f7219 */ /* 0x190fe40000001203 */
[----:B------:R-:W-:-:S03]  /*7150*/  SHF.R.U32.HI R5, RZ, R8, R3 ;  /* 0x00000008ff057219 */ /* 0x000fc60000011603 */
[----:B------:R-:W-:Y:S02]  /*7160*/  IMAD.MOV.U32 R4, RZ, RZ, R15 ;  /* 0x000000ffff047224 */ /* 0x000fe400078e000f */
[----:B------:R-:W4:Y:S01]  /*7170*/  LDC R20, c[0x0][0x638] ;  /* 0x00018e00ff147b82 */ /* 0x000f220000000800 */
[----:B0-----:R-:W-:-:S07]  /*7180*/  IMAD R25, R9, R7, R12 ;  /* 0x0000000709197224 */ /* 0x001fce00078e020c */
[----:B------:R-:W0:Y:S08]  /*7190*/  LDC R24, c[0x0][0x610] ;  /* 0x00018400ff187b82 */ /* 0x000e300000000800 */
[----:B------:R-:W0:Y:S01]  /*71a0*/  LDC R28, c[0x0][0x600] ;  /* 0x00018000ff1c7b82 */ /* 0x000e220000000800 */
[----:B--23--:R-:W-:Y:S05]  /*71b0*/  @!P0 BRA `(.L_x_165) ;  /* 0x0000000000288947 */ /* 0x00cfea0003800000 */
        /* <DEDUP_REMOVED lines=10> */
.L_x_165:
[----:B------:R-:W-:Y:S02]  /*7260*/  ISETP.NE.AND P0, PT, R2, 0x1, PT ;  /* 0x000000010200780c */ /* 0x000fe40003f05270 */
[----:B-1----:R-:W-:Y:S01]  /*7270*/  SHF.R.U64 R3, R4, R14, R5 ;  /* 0x0000000e04037219 */ /* 0x002fe20000001205 */
[----:B------:R-:W-:Y:S01]  /*7280*/  IMAD.MOV R5, RZ, RZ, -R0 ;  /* 0x000000ffff057224 */ /* 0x000fe200078e0a00 */
[----:B------:R-:W-:-:S03]  /*7290*/  LOP3.LUT R0, R10, R101, RZ, 0xc0, !PT ;  /* 0x000000650a007212 */ /* 0x000fc600078ec0ff */
[----:B------:R-:W-:Y:S02]  /*72a0*/  IMAD.MOV R4, RZ, RZ, -R3 ;  /* 0x000000ffff047224 */ /* 0x000fe400078e0a03 */
[----:B------:R-:W-:Y:S01]  /*72b0*/  IMAD R22, R97, R3, R0 ;  /* 0x0000000361167224 */ /* 0x000fe200078e0200 */
[----:B------:R-:W-:Y:S01]  /*72c0*/  LOP3.LUT R3, R13, R100, RZ, 0xc0, !PT ;  /* 0x000000640d037212 */ /* 0x000fe200078ec0ff */
[----:B----4-:R-:W-:Y:S02]  /*72d0*/  IMAD R0, R4, R20, R15 ;  /* 0x0000001404007224 */ /* 0x010fe400078e020f */
[----:B------:R-:W-:Y:S02]  /*72e0*/  @P0 IMAD R25, R21, R5, R18 ;  /* 0x0000000515190224 */ /* 0x000fe400078e0212 */
[----:B0-----:R-:W-:Y:S02]  /*72f0*/  IMAD R3, R0, R28, R3 ;  /* 0x0000001c00037224 */ /* 0x001fe400078e0203 */
[----:B------:R-:W-:-:S02]  /*7300*/  IMAD R22, R22, R24, R25 ;  /* 0x0000001816167224 */ /* 0x000fc400078e0219 */
[----:B------:R-:W-:-:S03]  /*7310*/  IMAD.MOV.U32 R4, RZ, RZ, 0x1 ;  /* 0x00000001ff047424 */ /* 0x000fc600078e00ff */
[----:B------:R-:W-:Y:S02]  /*7320*/  SEL R18, R3, R22, !P0 ;  /* 0x0000001603127207 */ /* 0x000fe40004000000 */
[----:B------:R-:W-:Y:S02]  /*7330*/  PRMT R0, R4, 0x7610, R0 ;  /* 0x0000761004007816 */ /* 0x000fe40000000000 */
[----:B------:R-:W-:-:S07]  /*7340*/  SEL R22, R22, R3, !P0 ;  /* 0x0000000316167207 */ /* 0x000fce0004000000 */
.L_x_163:
[----:B------:R-:W-:Y:S01]  /*7350*/  LOP3.LUT P0, RZ, R0, 0xff, RZ, 0xc0, !PT ;  /* 0x000000ff00ff7812 */ /* 0x000fe2000780c0ff */
[----:B------:R-:W-:Y:S01]  /*7360*/  UIMAD.WIDE.U32 UR4, UR36, -0x55555555, URZ ;  /* 0xaaaaaaab240478a5 */ /* 0x000fe2000f8e003f */
[----:B------:R-:W-:-:S03]  /*7370*/  LOP3.LUT R105, R105, 0x1, RZ, 0x3c, !PT ;  /* 0x0000000169697812 */ /* 0x000fc600078e3cff */
[----:B------:R-:W-:-:S04]  /*7380*/  USHF.R.U32.HI UR4, URZ, 0x1, UR5 ;  /* 0x000000013f047899 */ /* 0x000fc80008011605 */
[----:B------:R-:W-:-:S04]  /*7390*/  UIMAD UR36, UR4, -0x3, UR36 ;  /* 0xfffffffd042478a4 */ /* 0x000fc8000f8e0224 */
[----:B------:R-:W-:Y:S08]  /*73a0*/  @P0 BRA `(.L_x_166) ;  /* 0xffffffa000d00947 */ /* 0x000ff0000383ffff */
[----:B------:R-:W-:Y:S05]  /*73b0*/  EXIT ;  /* 0x000000000000794d */ /* 0x000fea0003800000 */
.L_x_17:
[----:B------:R-:W-:-:S08]  /*73c0*/  ISETP.NE.AND P0, PT, R14, RZ, PT ;  /* 0x000000ff0e00720c */ /* 0x000fd00003f05270 */
[----:B0-----:R-:W0:-:S00]  /*73d0*/  USETMAXREG.DEALLOC.CTAPOOL 0x28 ;  /* 0x00000028000079c8 */ /* 0x001e0000080e0500 */
[----:B------:R-:W-:Y:S05]  /*73e0*/  @P0 EXIT ;  /* 0x000000000000094d */ /* 0x000fea0003800000 */
[----:B0-----:R-:W-:Y:S01]  /*73f0*/  LOP3.LUT P0, RZ, R3, 0xff, RZ, 0xc0, !PT ;  /* 0x000000ff03ff7812 */ /* 0x001fe2000780c0ff */
[----:B------:R-:W-:Y:S02]  /*7400*/  IMAD.MOV.U32 R3, RZ, RZ, 0x1 ;  /* 0x00000001ff037424 */ /* 0x000fe400078e00ff */
[----:B------:R-:W-:-:S10]  /*7410*/  IMAD.MOV.U32 R8, RZ, RZ, RZ ;  /* 0x000000ffff087224 */ /* 0x000fd400078e00ff */
[----:B------:R-:W-:Y:S05]  /*7420*/  @!P0 BRA `(.L_x_167) ;  /* 0x0000000c00b08947 */ /* 0x000fea0003800000 */
[----:B------:R-:W0:Y:S01]  /*7430*/  S2UR UR6, SR_CgaCtaId ;  /* 0x00000000000679c3 */ /* 0x000e220000008800 */
[----:B------:R-:W-:Y:S01]  /*7440*/  LOP3.LUT P0, RZ, R4, 0x1f, RZ, 0xc0, !PT ;  /* 0x0000001f04ff7812 */ /* 0x000fe2000780c0ff */
[----:B------:R-:W-:Y:S01]  /*7450*/  ULDC UR21, c[0x0][0x658] ;  /* 0x0001960000157ab9 */ /* 0x000fe20000000800 */
[----:B------:R-:W-:Y:S01]  /*7460*/  UMOV UR4, 0xffffffff ;  /* 0xffffffff00047882 */ /* 0x000fe20000000000 */
[----:B------:R-:W-:Y:S01]  /*7470*/  BSSY B0, `(.L_x_167) ;  /* 0x00000e7000007945 */ /* 0x000fe20003800000 */
[----:B------:R-:W-:Y:S01]  /*7480*/  USHF.L.U32 UR4, UR4, UR21, URZ ;  /* 0x0000001504047299 */ /* 0x000fe2000800063f */
[C---:B------:R-:W-:Y:S01]  /*7490*/  ISETP.NE.AND P2, PT, R5.reuse, RZ, PT ;  /* 0x000000ff0500720c */ /* 0x040fe20003f45270 */
[----:B------:R-:W-:Y:S01]  /*74a0*/  IMAD.MOV.U32 R10, RZ, RZ, 0x1 ;  /* 0x00000001ff0a7424 */ /* 0x000fe200078e00ff */
[----:B------:R-:W-:Y:S01]  /*74b0*/  ISETP.NE.OR P0, PT, R5, RZ, !P0 ;  /* 0x000000ff0500720c */ /* 0x000fe20004705670 */
[----:B------:R-:W-:Y:S01]  /*74c0*/  IMAD.MOV.U32 R3, RZ, RZ, 0x1 ;  /* 0x00000001ff037424 */ /* 0x000fe200078e00ff */
[----:B------:R-:W-:Y:S01]  /*74d0*/  LOP3.LUT R9, R23, 0x2, RZ, 0xfc, !PT ;  /* 0x0000000217097812 */ /* 0x000fe200078efcff */
[----:B------:R-:W-:Y:S01]  /*74e0*/  IMAD.MOV.U32 R8, RZ, RZ, RZ ;  /* 0x000000ffff087224 */ /* 0x000fe200078e00ff */
[----:B------:R-:W-:Y:S01]  /*74f0*/  ULDC UR13, c[0x0][0x600] ;  /* 0x00018000000d7ab9 */ /* 0x000fe20000000800 */
[----:B------:R-:W-:Y:S01]  /*7500*/  UMOV UR5, 0x1 ;  /* 0x0000000100057882 */ /* 0x000fe20000000000 */
[----:B------:R-:W-:-:S02]  /*7510*/  UIADD3 UR30, UR37, 0x1, URZ ;  /* 0x00000001251e7890 */ /* 0x000fc4000fffe03f */
[----:B------:R-:W-:Y:S02]  /*7520*/  UIADD3 UR13, UR13, -0x1, URZ ;  /* 0xffffffff0d0d7890 */ /* 0x000fe4000fffe03f */
[----:B------:R-:W-:Y:S02]  /*7530*/  USHF.L.U32 UR21, UR5, UR21, URZ ;  /* 0x0000001505157299 */ /* 0x000fe4000800063f */
[----:B------:R-:W-:Y:S01]  /*7540*/  ULOP3.LUT UR29, URZ, UR4, URZ, 0x33, !UPT ;  /* 0x000000043f1d7292 */ /* 0x000fe2000f8e333f */
[----:B------:R-:W-:Y:S01]  /*7550*/  ULDC.64 UR22, c[0x0][0x198] ;  /* 0x0000660000167ab9 */ /* 0x000fe20000000a00 */
[----:B0-----:R-:W-:-:S10]  /*7560*/  IMAD.U32 R11, RZ, RZ, UR6 ;  /* 0x00000006ff0b7e24 */ /* 0x001fd4000f8e00ff */
.L_x_179:
[----:B------:R-:W-:-:S03]  /*7570*/  UMOV UR4, 0xffffffff ;  /* 0xffffffff00047882 */ /* 0x000fc60000000000 */
[----:B------:R-:W-:Y:S05]  /*7580*/  BRA.DIV UR4, `(.L_x_168) ;  /* 0x0000001204507947 */ /* 0x000fea000b800000 */
[----:B------:R-:W-:-:S13]  /*7590*/  ELECT P6, URZ, PT ;  /* 0x00000000003f782f */ /* 0x000fda00038c0000 */
.L_x_191:
[----:B------:R-:W0:Y:S01]  /*75a0*/  LDC R4, c[0x0][0x28c] ;  /* 0x0000a300ff047b82 */ /* 0x000e220000000800 */
[----:B------:R-:W-:Y:S01]  /*75b0*/  BSSY B1, `(.L_x_169) ;  /* 0x000005e000017945 */ /* 0x000fe20003800000 */
[----:B0-----:R-:W-:-:S13]  /*75c0*/  ISETP.LT.OR P6, PT, R4, 0x1, !P6 ;  /* 0x000000010400780c */ /* 0x001fda00077c1670 */
[----:B------:R-:W-:Y:S05]  /*75d0*/  @P6 BRA `(.L_x_170) ;  /* 0x00000004006c6947 */ /* 0x000fea0003800000 */
[----:B------:R-:W-:Y:S02]  /*75e0*/  IMAD R11, R22, 0x2, R11 ;  /* 0x00000002160b7824 */ /* 0x000fe400078e020b */
[----:B------:R-:W-:Y:S02]  /*75f0*/  IMAD.SHL.U32 R18, R18, 0x80, RZ ;  /* 0x0000008012127824 */ /* 0x000fe400078e00ff */
[----:B------:R-:W-:Y:S02]  /*7600*/  IMAD.MOV.U32 R15, RZ, RZ, RZ ;  /* 0x000000ffff0f7224 */ /* 0x000fe400078e00ff */
[----:B------:R-:W-:Y:S02]  /*7610*/  IMAD.U32 R20, RZ, RZ, UR30 ;  /* 0x0000001eff147e24 */ /* 0x000fe4000f8e00ff */
[----:B------:R-:W-:Y:S02]  /*7620*/  IMAD.MOV.U32 R4, RZ, RZ, R3 ;  /* 0x000000ffff047224 */ /* 0x000fe400078e0003 */
[----:B------:R-:W-:-:S02]  /*7630*/  IMAD.MOV.U32 R6, RZ, RZ, R8 ;  /* 0x000000ffff067224 */ /* 0x000fc400078e0008 */
[----:B------:R-:W-:-:S07]  /*7640*/  IMAD.SHL.U32 R12, R11, 0x20, RZ ;  /* 0x000000200b0c7824 */ /* 0x000fce00078e00ff */
.L_x_174:
[----:B------:R-:W0:Y:S01]  /*7650*/  S2UR UR4, SR_CgaCtaId ;  /* 0x00000000000479c3 */ /* 0x000e220000008800 */
[----:B------:R-:W-:Y:S02]  /*7660*/  MOV R14, 0x400 ;  /* 0x00000400000e7802 */ /* 0x000fe40000000f00 */
[----:B------:R-:W-:-:S05]  /*7670*/  SHF.L.U32 R5, R4, 0x1f, RZ ;  /* 0x0000001f04057819 */ /* 0x000fca00000006ff */
[----:B------:R-:W1:Y:S01]  /*7680*/  @!P2 LDC R7, c[0x0][0x500] ;  /* 0x00014000ff07ab82 */ /* 0x000e620000000800 */
[----:B0-----:R-:W-:-:S05]  /*7690*/  IMAD.U32 R11, RZ, RZ, UR4 ;  /* 0x00000004ff0b7e24 */ /* 0x001fca000f8e00ff */
[----:B------:R-:W-:-:S05]  /*76a0*/  LEA R13, R11, R14, 0x18 ;  /* 0x0000000e0b0d7211 */ /* 0x000fca00078ec0ff */
[----:B------:R-:W-:-:S04]  /*76b0*/  IMAD R14, R6, 0x8, R13 ;  /* 0x00000008060e7824 */ /* 0x000fc800078e020d */
[----:B------:R-:W0:Y:S02]  /*76c0*/  SYNCS.PHASECHK.TRANS64.TRYWAIT P1, [R14+URZ+0x18], R5 ;  /* 0x000018050e0075a7 */ /* 0x000e24000802017f */
[----:B01----:R-:W-:Y:S05]  /*76d0*/  @!P1 BRA `(.L_x_171) ;  /* 0x00000010001c9947 */ /* 0x003fea0003800000 */
.L_x_192:
[----:B0-----:R-:W-:Y:S01]  /*76e0*/  PRMT R5, R9, 0x9910, RZ ;  /* 0x0000991009057816 */ /* 0x001fe200000000ff */
[----:B------:R0:W-:Y:S03]  /*76f0*/  @!P2 SYNCS.ARRIVE.TRANS64 RZ, [R14+URZ], R7 ;  /* 0x000000070effa9a7 */ /* 0x0001e6000800003f */
[----:B------:R-:W-:-:S13]  /*7700*/  ISETP.NE.AND P1, PT, R5, 0x2, PT ;  /* 0x000000020500780c */ /* 0x000fda0003f25270 */
[----:B0-----:R-:W-:Y:S05]  /*7710*/  @P1 BRA `(.L_x_172) ;  /* 0x0000000000041947 */ /* 0x001fea0003800000 */
[----:B------:R-:W-:Y:S01]  /*7720*/  BPT.TRAP 0x1 ;  /* 0x000000040000795c */ /* 0x000fe20000300000 */
.L_x_172:
[----:B------:R-:W-:Y:S05]  /*7730*/  @P0 BRA `(.L_x_173) ;  /* 0x0000000000040947 */ /* 0x000fea0003800000 */
[----:B------:R-:W-:Y:S01]  /*7740*/  BPT.TRAP 0x1 ;  /* 0x000000040000795c */ /* 0x000fe20000300000 */
.L_x_173:
[----:B------:R-:W-:Y:S01]  /*7750*/  IMAD R5, R6, 0x8, R11 ;  /* 0x0000000806057824 */ /* 0x000fe200078e020b */
[----:B------:R-:W-:Y:S01]  /*7760*/  R2UR UR10, R15 ;  /* 0x000000000f0a72ca */ /* 0x000fe200000e0000 */
[----:B------:R-:W-:Y:S01]  /*7770*/  UIADD3 UR14, UP0, UR22, 0xf0, URZ ;  /* 0x000000f0160e7890 */ /* 0x000fe2000ff1e03f */
[----:B------:R-:W-:Y:S01]  /*7780*/  R2UR UR9, R14 ;  /* 0x000000000e0972ca */ /* 0x000fe200000e0000 */
[----:B------:R-:W-:Y:S01]  /*7790*/  IMAD.SHL.U32 R5, R5, 0x400, RZ ;  /* 0x0000040005057824 */ /* 0x000fe200078e00ff */
[----:B------:R-:W-:Y:S01]  /*77a0*/  R2UR UR11, R12 ;  /* 0x000000000c0b72ca */ /* 0x000fe200000e0000 */
[----:B------:R-:W-:Y:S01]  /*77b0*/  UIADD3.X UR15, URZ, UR23, URZ, UP0, !UPT ;  /* 0x000000173f0f7290 */ /* 0x000fe200087fe43f */
[----:B------:R-:W-:Y:S01]  /*77c0*/  R2UR UR12, R19 ;  /* 0x00000000130c72ca */ /* 0x000fe200000e0000 */
[--C-:B------:R-:W-:Y:S01]  /*77d0*/  IMAD R5, R5, 0x4, R13.reuse ;  /* 0x0000000405057824 */ /* 0x100fe200078e020d */
[----:B------:R-:W-:Y:S01]  /*77e0*/  R2UR UR35, R18 ;  /* 0x00000000122372ca */ /* 0x000fe200000e0000 */
[----:B------:R-:W-:Y:S01]  /*77f0*/  IMAD R13, R6, 0x10000, R13 ;  /* 0x00010000060d7824 */ /* 0x000fe200078e020d */
[----:B------:R-:W-:Y:S01]  /*7800*/  UIADD3 UR4, UP1, UR22, 0x1f0, URZ ;  /* 0x000001f016047890 */ /* 0x000fe2000ff3e03f */
[----:B------:R-:W-:Y:S01]  /*7810*/  VIADD R20, R20, 0xffffffff ;  /* 0xffffffff14147836 */ /* 0x000fe20000000000 */
[----:B------:R-:W-:Y:S01]  /*7820*/  R2UR UR40, R5 ;  /* 0x00000000052872ca */ /* 0x000fe200000e0000 */
[----:B------:R-:W-:Y:S01]  /*7830*/  UIADD3 UR58, UR10, 0x20, URZ ;  /* 0x000000200a3a7890 */ /* 0x000fe2000fffe03f */
[----:B------:R-:W-:Y:S01]  /*7840*/  R2UR UR18, R13 ;  /* 0x000000000d1272ca */ /* 0x000fe200000e0000 */
[----:B------:R-:W-:Y:S01]  /*7850*/  UIADD3 UR50, UR10, 0x40, URZ ;  /* 0x000000400a327890 */ /* 0x000fe2000fffe03f */
[----:B------:R-:W-:Y:S01]  /*7860*/  ISETP.GT.AND P3, PT, R20, 0x1, PT ;  /* 0x000000011400780c */ /* 0x000fe20003f64270 */
[----:B------:R-:W-:Y:S01]  /*7870*/  UIADD3 UR42, UR10, 0x60, URZ ;  /* 0x000000600a2a7890 */ /* 0x000fe2000fffe03f */
[----:B------:R-:W-:Y:S01]  /*7880*/  VIADD R6, R6, 0x1 ;  /* 0x0000000106067836 */ /* 0x000fe20000000000 */
[----:B------:R-:W-:Y:S01]  /*7890*/  UMOV UR31, 0x30000 ;  /* 0x00030000001f7882 */ /* 0x000fe20000000000 */
[----:B------:R-:W-:Y:S01]  /*78a0*/  UMOV UR6, 0x0 ;  /* 0x0000000000067882 */ /* 0x000fe20000000000 */
[----:B------:R-:W-:Y:S01]  /*78b0*/  UMOV UR7, 0x10000000 ;  /* 0x1000000000077882 */ /* 0x000fe20000000000 */
[----:B------:R-:W-:Y:S01]  /*78c0*/  UIADD3.X UR5, URZ, UR23, URZ, UP1, !UPT ;  /* 0x000000173f057290 */ /* 0x000fe20008ffe43f */
[C---:B------:R-:W-:Y:S01]  /*78d0*/  ISETP.NE.AND P1, PT, R6.reuse, 0x3, PT ;  /* 0x000000030600780c */ /* 0x040fe20003f25270 */
[----:B------:R-:W-:Y:S01]  /*78e0*/  UMOV UR57, UR9 ;  /* 0x0000000900397c82 */ /* 0x000fe20008000000 */
[----:B------:R-:W-:Y:S01]  /*78f0*/  UIADD3 UR8, UR40, 0x100, URZ ;  /* 0x0000010028087890 */ /* 0x000fe2000fffe03f */
[----:B------:R-:W-:Y:S01]  /*7900*/  VIADD R15, R15, 0x80 ;  /* 0x000000800f0f7836 */ /* 0x000fe20000000000 */
[----:B------:R-:W-:Y:S01]  /*7910*/  UIADD3 UR56, UR40, 0x2100, URZ ;  /* 0x0000210028387890 */ /* 0x000fe2000fffe03f */
[----:B------:R-:W-:Y:S01]  /*7920*/  SEL R5, RZ, 0x1, P1 ;  /* 0x00000001ff057807 */ /* 0x000fe20000800000 */
[----:B------:R-:W-:Y:S01]  /*7930*/  UIADD3 UR48, UR40, 0x4100, URZ ;  /* 0x0000410028307890 */ /* 0x000fe2000fffe03f */
[----:B------:R-:W-:Y:S01]  /*7940*/  SEL R6, R6, RZ, P1 ;  /* 0x000000ff06067207 */ /* 0x000fe20000800000 */
[----:B------:R-:W-:Y:S01]  /*7950*/  UIADD3 UR40, UR40, 0x6100, URZ ;  /* 0x0000610028287890 */ /* 0x000fe2000fffe03f */
[----:B------:R-:W-:Y:S01]  /*7960*/  LOP3.LUT R4, R4, R5, RZ, 0x3c, !PT ;  /* 0x0000000504047212 */ /* 0x000fe200078e3cff */
[----:B------:R-:W-:Y:S01]  /*7970*/  UIADD3 UR32, UR18, 0x18100, URZ ;  /* 0x0001810012207890 */ /* 0x000fe2000fffe03f */
[----:B------:R0:W-:Y:S01]  /*7980*/  UTMALDG.3D.MULTICAST [UR8], [UR14], UR31, desc[UR6] ;  /* 0x000006080e0073b4 */ /* 0x0001e2000801181f */
[----:B------:R-:W-:-:S02]  /*7990*/  UIADD3 UR24, UR18, 0x1c100, URZ ;  /* 0x0001c10012187890 */ /* 0x000fc4000fffe03f */
[----:B------:R-:W-:Y:S01]  /*79a0*/  UIADD3 UR16, UR18, 0x20100, URZ ;  /* 0x0002010012107890 */ /* 0x000fe2000fffe03f */
[----:B------:R-:W-:Y:S01]  /*79b0*/  UMOV UR59, UR11 ;  /* 0x0000000b003b7c82 */ /* 0x000fe20008000000 */
[----:B------:R-:W-:Y:S01]  /*79c0*/  UMOV UR60, UR12 ;  /* 0x0000000c003c7c82 */ /* 0x000fe20008000000 */
[----:B------:R-:W-:Y:S01]  /*79d0*/  UMOV UR49, UR9 ;  /* 0x0000000900317c82 */ /* 0x000fe20008000000 */
[----:B------:R-:W-:Y:S01]  /*79e0*/  UMOV UR51, UR11 ;  /* 0x0000000b00337c82 */ /* 0x000fe20008000000 */
[----:B------:R-:W-:Y:S01]  /*79f0*/  UMOV UR52, UR12 ;  /* 0x0000000c00347c82 */ /* 0x000fe20008000000 */
[----:B------:R-:W-:Y:S01]  /*7a00*/  UMOV UR41, UR9 ;  /* 0x0000000900297c82 */ /* 0x000fe20008000000 */
[----:B------:R-:W-:Y:S01]  /*7a10*/  UMOV UR44, UR12 ;  /* 0x0000000c002c7c82 */ /* 0x000fe20008000000 */
[----:B------:R-:W-:Y:S01]  /*7a20*/  UMOV UR43, UR11 ;  /* 0x0000000b002b7c82 */ /* 0x000fe20008000000 */
[----:B------:R1:W-:Y:S01]  /*7a30*/  UTMALDG.3D.MULTICAST [UR56], [UR14], UR31, desc[UR6] ;  /* 0x000006380e0073b4 */ /* 0x0003e2000801181f */
        /* <DEDUP_REMOVED lines=11> */
[----:B0-----:R-:W-:Y:S01]  /*7af0*/  UIADD3 UR8, UR18, 0x24100, URZ ;  /* 0x0002410012087890 */ /* 0x001fe2000fffe03f */
[----:B------:R-:W-:Y:S01]  /*7b00*/  UMOV UR11, UR35 ;  /* 0x00000023000b7c82 */ /* 0x000fe20008000000 */
[----:B------:R1:W-:Y:S01]  /*7b10*/  UTMALDG.3D.MULTICAST [UR40], [UR14], UR31, desc[UR6] ;  /* 0x000006280e0073b4 */ /* 0x0003e2000801181f */
[----:B------:R-:W-:Y:S01]  /*7b20*/  UMOV UR18, UR50 ;  /* 0x0000003200127c82 */ /* 0x000fe20008000000 */
[----:B------:R-:W-:Y:S01]  /*7b30*/  UMOV UR10, UR42 ;  /* 0x0000002a000a7c82 */ /* 0x000fe20008000000 */
[----:B------:R1:W-:Y:S01]  /*7b40*/  UTMALDG.3D [UR32], [UR4], desc[UR6] ;  /* 0x00000620040075b4 */ /* 0x0003e20008011000 */
[----:B------:R1:W-:Y:S01]  /*7b50*/  UTMALDG.3D [UR24], [UR4], desc[UR6] ;  /* 0x00000618040075b4 */ /* 0x0003e20008011000 */
[----:B------:R1:W-:Y:S02]  /*7b60*/  UTMALDG.3D [UR16], [UR4], desc[UR6] ;  /* 0x00000610040075b4 */ /* 0x0003e40008011000 */
[----:B------:R1:W-:Y:S02]  /*7b70*/  UTMALDG.3D [UR8], [UR4], desc[UR6] ;  /* 0x00000608040075b4 */ /* 0x0003e40008011000 */
[----:B-1----:R-:W-:Y:S05]  /*7b80*/  @P3 BRA `(.L_x_174) ;  /* 0xfffffff800b03947 */ /* 0x002fea000383ffff */
.L_x_170:
[----:B------:R-:W-:Y:S05]  /*7b90*/  BSYNC B1 ;  /* 0x0000000000017941 */ /* 0x000fea0003800000 */
.L_x_169:
[----:B------:R-:W3:Y:S01]  /*7ba0*/  LDL.64 R24, [R1] ;  /* 0x0000000001187983 */ /* 0x000ee20000100a00 */
[----:B------:R-:W-:Y:S01]  /*7bb0*/  LOP3.LUT P4, RZ, R10, 0xff, RZ, 0xc0, !PT ;  /* 0x000000ff0aff7812 */ /* 0x000fe2000788c0ff */
[----:B------:R-:W-:Y:S01]  /*7bc0*/  VIADD R7, R8, UR37 ;  /* 0x0000002508077c36 */ /* 0x000fe20008000000 */
[----:B------:R-:W-:Y:S01]  /*7bd0*/  ULDC.64 UR4, c[0x0][0x650] ;  /* 0x0001940000047ab9 */ /* 0x000fe20000000a00 */
[----:B------:R-:W-:Y:S01]  /*7be0*/  IMAD.U32 R8, RZ, RZ, UR37 ;  /* 0x00000025ff087e24 */ /* 0x000fe2000f8e00ff */
[----:B------:R-:W-:Y:S01]  /*7bf0*/  UISETP.GE.U32.AND UP0, UPT, UR37, 0x3, UPT ;  /* 0x000000032500788c */ /* 0x000fe2000bf06070 */
[----:B------:R-:W-:Y:S01]  /*7c00*/  BSSY B1, `(.L_x_175) ;  /* 0x000006b000017945 */ /* 0x000fe20003800000 */
[----:B------:R-:W-:Y:S01]  /*7c10*/  ISETP.GT.U32.AND P1, PT, R7, 0x2, PT ;  /* 0x000000020700780c */ /* 0x000fe20003f24070 */
[----:B------:R-:W-:Y:S01]  /*7c20*/  IMAD.MOV.U32 R22, RZ, RZ, -0x1 ;  /* 0xffffffffff167424 */ /* 0x000fe200078e00ff */
[----:B------:R-:W-:Y:S01]  /*7c30*/  PRMT R10, RZ, 0x7610, R10 ;  /* 0x00007610ff0a7816 */ /* 0x000fe2000000000a */
[----:B------:R-:W-:Y:S01]  /*7c40*/  IMAD.MOV.U32 R18, RZ, RZ, -0x1 ;  /* 0xffffffffff127424 */ /* 0x000fe200078e00ff */
[----:B------:R-:W-:Y:S01]  /*7c50*/  ISETP.LT.U32.AND P1, PT, R8, 0x3, P1 ;  /* 0x000000030800780c */ /* 0x000fe20000f21070 */
[----:B------:R-:W-:Y:S01]  /*7c60*/  IMAD.MOV.U32 R19, RZ, RZ, -0x1 ;  /* 0xffffffffff137424 */ /* 0x000fe200078e00ff */
[----:B------:R-:W-:Y:S01]  /*7c70*/  PLOP3.LUT P3, PT, PT, PT, UP0, 0x80, 0x0 ;  /* 0x000000000000781c */ /* 0x000fe20003f6f008 */
[----:B------:R-:W0:Y:S01]  /*7c80*/  @P4 S2R R11, SR_CgaCtaId ;  /* 0x00000000000b4919 */ /* 0x000e220000008800 */
[----:B------:R-:W-:-:S04]  /*7c90*/  @P4 MOV R4, 0x400 ;  /* 0x0000040000044802 */ /* 0x000fc80000000f00 */
[----:B0-----:R-:W-:Y:S01]  /*7ca0*/  @P4 LEA R6, R11, R4, 0x18 ;  /* 0x000000040b064211 */ /* 0x001fe200078ec0ff */
[----:B------:R-:W-:Y:S01]  /*7cb0*/  IMAD.WIDE.U32 R4, R7, -0x55555555, RZ ;  /* 0xaaaaaaab07047825 */ /* 0x000fe200078e00ff */
[----:B------:R-:W-:Y:S02]  /*7cc0*/  SEL R4, RZ, 0x1, !P1 ;  /* 0x00000001ff047807 */ /* 0x000fe40004800000 */
[----:B------:R0:W-:Y:S02]  /*7cd0*/  @P4 SYNCS.ARRIVE.TRANS64.A1T0 RZ, [R6+URZ+0x68], RZ ;  /* 0x000068ff06ff49a7 */ /* 0x0001e4000810003f */
[----:B------:R-:W-:Y:S02]  /*7ce0*/  LOP3.LUT R3, R3, R4, RZ, 0x3c, !PT ;  /* 0x0000000403037212 */ /* 0x000fe400078e3cff */
[----:B------:R-:W-:Y:S02]  /*7cf0*/  PRMT R4, RZ, 0x7610, R4 ;  /* 0x00007610ff047816 */ /* 0x000fe40000000004 */
[----:B0-----:R-:W-:-:S04]  /*7d00*/  SHF.R.U32.HI R6, RZ, 0x1, R5 ;  /* 0x00000001ff067819 */ /* 0x001fc80000011605 */
[----:B------:R-:W-:Y:S01]  /*7d10*/  @P3 LOP3.LUT R3, R3, 0x1, R6, 0x78, !PT ;  /* 0x0000000103033812 */ /* 0x000fe200078e7806 */
[----:B------:R-:W-:Y:S01]  /*7d20*/  IMAD R8, R6, -0x3, R7 ;  /* 0xfffffffd06087824 */ /* 0x000fe200078e0207 */
[----:B---3--:R-:W-:-:S04]  /*7d30*/  IADD3 R16, P4, R16, R24, RZ ;  /* 0x0000001810107210 */ /* 0x008fc80007f9e0ff */
[----:B------:R-:W-:Y:S01]  /*7d40*/  ISETP.GE.U32.AND P1, PT, R16, UR4, PT ;  /* 0x0000000410007c0c */ /* 0x000fe2000bf26070 */
[----:B------:R-:W-:-:S05]  /*7d50*/  IMAD.X R17, R17, 0x1, R0, P4 ;  /* 0x0000000111117824 */ /* 0x000fca00020e0600 */
[----:B------:R-:W-:-:S13]  /*7d60*/  ISETP.GE.U32.AND.EX P1, PT, R17, UR5, PT, P1 ;  /* 0x0000000511007c0c */ /* 0x000fda000bf26110 */
[----:B------:R-:W-:Y:S05]  /*7d70*/  @P1 BRA `(.L_x_176) ;  /* 0x00000004004c1947 */ /* 0x000fea0003800000 */
[----:B------:R-:W0:Y:S01]  /*7d80*/  S2R R13, SR_CTAID.X ;  /* 0x00000000000d7919 */ /* 0x000e220000002500 */
[----:B------:R-:W-:Y:S01]  /*7d90*/  ULDC.64 UR4, c[0x0][0x628] ;  /* 0x00018a0000047ab9 */ /* 0x000fe20000000a00 */
[----:B------:R-:W1:Y:S01]  /*7da0*/  LDC R14, c[0x0][0x144] ;  /* 0x00005100ff0e7b82 */ /* 0x000e620000000800 */
[----:B------:R-:W-:Y:S01]  /*7db0*/  ISETP.NE.U32.AND P1, PT, RZ, UR4, PT ;  /* 0x00000004ff007c0c */ /* 0x000fe2000bf25070 */
[----:B------:R-:W3:Y:S01]  /*7dc0*/  S2R R12, SR_CTAID.Y ;  /* 0x00000000000c7919 */ /* 0x000ee20000002600 */
[----:B------:R-:W-:Y:S01]  /*7dd0*/  ULDC UR7, c[0x0][0x630] ;  /* 0x00018c0000077ab9 */ /* 0x000fe20000000800 */
[----:B------:R-:W-:Y:S01]  /*7de0*/  ULDC UR8, c[0x0][0x150] ;  /* 0x0000540000087ab9 */ /* 0x000fe20000000800 */
[----:B------:R-:W-:Y:S01]  /*7df0*/  ISETP.NE.AND.EX P1, PT, RZ, UR5, PT, P1 ;  /* 0x00000005ff007c0c */ /* 0x000fe2000bf25310 */
[----:B------:R-:W-:Y:S02]  /*7e00*/  IMAD.MOV.U32 R4, RZ, RZ, R16 ;  /* 0x000000ffff047224 */ /* 0x000fe400078e0010 */
[----:B------:R-:W-:Y:S01]  /*7e10*/  IMAD.MOV.U32 R5, RZ, RZ, R17 ;  /* 0x000000ffff057224 */ /* 0x000fe200078e0011 */
[----:B0-----:R-:W-:-:S09]  /*7e20*/  I2FP.F32.U32 R18, R13 ;  /* 0x0000000d00127245 */ /* 0x001fd20000201000 */
[----:B------:R-:W-:Y:S05]  /*7e30*/  @!P1 BRA `(.L_x_177) ;  /* 0x0000000000289947 */ /* 0x000fea0003800000 */
[----:B------:R-:W-:Y:S02]  /*7e40*/  ULDC UR6, c[0x0][0x634] ;  /* 0x00018d0000067ab9 */ /* 0x000fe40000000800 */
[----:B------:R-:W-:-:S05]  /*7e50*/  IADD3 R5, P1, R16, UR6, RZ ;  /* 0x0000000610057c10 */ /* 0x000fca000ff3e0ff */
[----:B------:R-:W-:-:S04]  /*7e60*/  IMAD.X R15, RZ, RZ, R17, P1 ;  /* 0x000000ffff0f7224 */ /* 0x000fc800008e0611 */
[----:B------:R-:W-:-:S04]  /*7e70*/  IMAD.WIDE.U32 R6, R15, UR4, RZ ;  /* 0x000000040f067c25 */ /* 0x000fc8000f8e00ff */
[----:B------:R-:W-:-:S04]  /*7e80*/  IMAD.WIDE.U32 R6, P1, R5, UR5, R6 ;  /* 0x0000000505067c25 */ /* 0x000fc8000f820006 */
[----:B------:R-:W-:-:S04]  /*7e90*/  IMAD.WIDE.U32 R4, R5, UR4, RZ ;  /* 0x0000000405047c25 */ /* 0x000fc8000f8e00ff */
[----:B------:R-:W-:Y:S01]  /*7ea0*/  IMAD.MOV.U32 R4, RZ, RZ, R7 ;  /* 0x000000ffff047224 */ /* 0x000fe200078e0007 */
[----:B------:R-:W-:Y:S01]  /*7eb0*/  IADD3 RZ, P3, R5, R6, RZ ;  /* 0x0000000605ff7210 */ /* 0x000fe20007f7e0ff */
[----:B------:R-:W-:-:S04]  /*7ec0*/  IMAD.X R5, RZ, RZ, RZ, P1 ;  /* 0x000000ffff057224 */ /* 0x000fc800008e06ff */
[----:B------:R-:W-:-:S08]  /*7ed0*/  IMAD.WIDE.U32.X R4, R15, UR5, R4, P3 ;  /* 0x000000050f047c25 */ /* 0x000fd000098e0404 */
.L_x_177:
[----:B------:R-:W-:Y:S01]  /*7ee0*/  FMUL R18, R18, UR8 ;  /* 0x0000000812127c20 */ /* 0x000fe20008400000 */
[--C-:B------:R-:W-:Y:S01]  /*7ef0*/  SHF.R.U64 R19, R4, UR7, R5.reuse ;  /* 0x0000000704137c19 */ /* 0x100fe20008001205 */
[----:B------:R-:W-:Y:S01]  /*7f00*/  ULDC.64 UR4, c[0x0][0x620] ;  /* 0x0001880000047ab9 */ /* 0x000fe20000000a00 */
[----:B------:R-:W-:Y:S01]  /*7f10*/  SHF.R.U32.HI R4, RZ, UR7, R5 ;  /* 0x00000007ff047c19 */ /* 0x000fe20008011605 */
[----:B------:R-:W-:Y:S01]  /*7f20*/  ULDC.64 UR6, c[0x0][0x640] ;  /* 0x0001900000067ab9 */ /* 0x000fe20000000a00 */
[----:B------:R-:W-:Y:S01]  /*7f30*/  IADD3 R5, P1, RZ, -R19, RZ ;  /* 0x80000013ff057210 */ /* 0x000fe20007f3e0ff */
[----:B------:R-:W0:Y:S01]  /*7f40*/  F2I.U32.TRUNC.NTZ R18, R18 ;  /* 0x0000001200127305 */ /* 0x000e22000020f000 */
[----:B------:R-:W4:Y:S03]  /*7f50*/  LDC R15, c[0x0][0x148] ;  /* 0x00005200ff0f7b82 */ /* 0x000f260000000800 */
[----:B------:R-:W-:Y:S01]  /*7f60*/  IMAD.X R4, RZ, RZ, ~R4, P1 ;  /* 0x000000ffff047224 */ /* 0x000fe200008e0e04 */
[----:B------:R-:W-:-:S03]  /*7f70*/  ISETP.NE.U32.AND P1, PT, RZ, UR6, PT ;  /* 0x00000006ff007c0c */ /* 0x000fc6000bf25070 */
[----:B------:R-:W-:Y:S01]  /*7f80*/  IMAD R4, R4, UR4, RZ ;  /* 0x0000000404047c24 */ /* 0x000fe2000f8e02ff */
[----:B------:R-:W-:-:S03]  /*7f90*/  ISETP.NE.AND.EX P1, PT, RZ, UR7, PT, P1 ;  /* 0x00000007ff007c0c */ /* 0x000fc6000bf25310 */
[C---:B------:R-:W-:Y:S01]  /*7fa0*/  IMAD R7, R5.reuse, UR5, R4 ;  /* 0x0000000505077c24 */ /* 0x040fe2000f8e0204 */
[----:B------:R-:W-:Y:S01]  /*7fb0*/  ULDC UR5, c[0x0][0x154] ;  /* 0x0000550000057ab9 */ /* 0x000fe20000000800 */
[----:B------:R-:W-:Y:S01]  /*7fc0*/  IMAD.WIDE.U32 R4, R5, UR4, R16 ;  /* 0x0000000405047c25 */ /* 0x000fe2000f8e0010 */
[----:B------:R-:W-:-:S03]  /*7fd0*/  ULDC UR4, c[0x0][0x618] ;  /* 0x0001860000047ab9 */ /* 0x000fc60000000800 */
[----:B0-----:R-:W-:Y:S02]  /*7fe0*/  IMAD.MOV R6, RZ, RZ, -R18 ;  /* 0x000000ffff067224 */ /* 0x001fe400078e0a12 */
[----:B------:R-:W-:Y:S02]  /*7ff0*/  IMAD.IADD R5, R5, 0x1, R7 ;  /* 0x0000000105057824 */ /* 0x000fe400078e0207 */
[----:B-1----:R-:W-:Y:S01]  /*8000*/  IMAD R13, R14, R6, R13 ;  /* 0x000000060e0d7224 */ /* 0x002fe200078e020d */
[----:B---3--:R-:W-:Y:S02]  /*8010*/  I2FP.F32.U32 R6, R12 ;  /* 0x0000000c00067245 */ /* 0x008fe40000201000 */
[--C-:B------:R-:W-:Y:S02]  /*8020*/  SHF.R.U64 R14, R4, UR4, R5.reuse ;  /* 0x00000004040e7c19 */ /* 0x100fe40008001205 */
[----:B------:R-:W-:Y:S01]  /*8030*/  SHF.R.U32.HI R5, RZ, UR4, R5 ;  /* 0x00000004ff057c19 */ /* 0x000fe20008011605 */
[----:B------:R-:W-:Y:S01]  /*8040*/  FMUL R6, R6, UR5 ;  /* 0x0000000506067c20 */ /* 0x000fe20008400000 */
[----:B------:R-:W-:-:S02]  /*8050*/  ULDC UR4, c[0x0][0x608] ;  /* 0x0001820000047ab9 */ /* 0x000fc40000000800 */
[--C-:B------:R-:W-:Y:S01]  /*8060*/  SHF.R.U64 R20, R14, UR4, R5.reuse ;  /* 0x000000040e147c19 */ /* 0x100fe20008001205 */
[----:B------:R0:W1:Y:S01]  /*8070*/  F2I.U32.TRUNC.NTZ R21, R6 ;  /* 0x0000000600157305 */ /* 0x000062000020f000 */
[----:B------:R-:W-:Y:S01]  /*8080*/  SHF.R.U32.HI R5, RZ, UR4, R5 ;  /* 0x00000004ff057c19 */ /* 0x000fe20008011605 */
[----:B------:R-:W-:-:S03]  /*8090*/  ULDC UR4, c[0x0][0x658] ;  /* 0x0001960000047ab9 */ /* 0x000fc60000000800 */
[--C-:B------:R-:W-:Y:S02]  /*80a0*/  SHF.R.U64 R18, R20, UR4, R5.reuse ;  /* 0x0000000414127c19 */ /* 0x100fe40008001205 */
[----:B------:R-:W-:-:S03]  /*80b0*/  SHF.R.U32.HI R25, RZ, UR4, R5 ;  /* 0x00000004ff197c19 */ /* 0x000fc60008011605 */
[----:B------:R-:W-:Y:S02]  /*80c0*/  IMAD.MOV.U32 R4, RZ, RZ, R18 ;  /* 0x000000ffff047224 */ /* 0x000fe400078e0012 */
[----:B------:R-:W-:Y:S01]  /*80d0*/  IMAD.MOV.U32 R5, RZ, RZ, R25 ;  /* 0x000000ffff057224 */ /* 0x000fe200078e0019 */
[----:B0-----:R-:W-:Y:S06]  /*80e0*/  @!P1 BRA `(.L_x_178) ;  /* 0x0000000000289947 */ /* 0x001fec0003800000 */
        /* <DEDUP_REMOVED lines=10> */
.L_x_178:
[----:B------:R-:W-:Y:S01]  /*8190*/  ISETP.NE.AND P1, PT, R2, 0x1, PT ;  /* 0x000000010200780c */ /* 0x000fe20003f25270 */
[----:B------:R-:W-:Y:S01]  /*81a0*/  ULDC UR4, c[0x0][0x648] ;  /* 0x0001920000047ab9 */ /* 0x000fe20000000800 */
[----:B------:R-:W-:Y:S01]  /*81b0*/  LOP3.LUT R20, R20, UR29, RZ, 0xc0, !PT ;  /* 0x0000001d14147c12 */ /* 0x000fe2000f8ec0ff */
[----:B-1----:R-:W-:Y:S01]  /*81c0*/  IMAD.MOV R21, RZ, RZ, -R21 ;  /* 0x000000ffff157224 */ /* 0x002fe200078e0a15 */
[----:B------:R-:W-:Y:S01]  /*81d0*/  SHF.R.U64 R5, R4, UR4, R5 ;  /* 0x0000000404057c19 */ /* 0x000fe20008001205 */
[----:B------:R-:W-:Y:S01]  /*81e0*/  ULDC UR4, c[0x0][0x638] ;  /* 0x00018e0000047ab9 */ /* 0x000fe20000000800 */
[----:B------:R-:W-:Y:S01]  /*81f0*/  ULDC UR5, c[0x0][0x610] ;  /* 0x0001840000057ab9 */ /* 0x000fe20000000800 */
[----:B------:R-:W-:Y:S02]  /*8200*/  IMAD.MOV.U32 R4, RZ, RZ, 0x1 ;  /* 0x00000001ff047424 */ /* 0x000fe400078e00ff */
[----:B------:R-:W-:Y:S02]  /*8210*/  IMAD.MOV R7, RZ, RZ, -R5 ;  /* 0x000000ffff077224 */ /* 0x000fe400078e0a05 */
[----:B------:R-:W-:Y:S01]  /*8220*/  IMAD R20, R5, UR21, R20 ;  /* 0x0000001505147c24 */ /* 0x000fe2000f8e0214 */
[----:B------:R-:W-:Y:S01]  /*8230*/  LOP3.LUT R5, R14, UR13, RZ, 0xc0, !PT ;  /* 0x0000000d0e057c12 */ /* 0x000fe2000f8ec0ff */
[----:B----4-:R-:W-:-:S02]  /*8240*/  @P1 IMAD R13, R15, R21, R12 ;  /* 0x000000150f0d1224 */ /* 0x010fc400078e020c */
[----:B------:R-:W-:Y:S01]  /*8250*/  IMAD R18, R7, UR4, R18 ;  /* 0x0000000407127c24 */ /* 0x000fe2000f8e0212 */
[----:B------:R-:W-:Y:S01]  /*8260*/  ULDC UR4, c[0x0][0x600] ;  /* 0x0001800000047ab9 */ /* 0x000fe20000000800 */
[----:B------:R-:W-:Y:S02]  /*8270*/  IMAD R13, R20, UR5, R13 ;  /* 0x00000005140d7c24 */ /* 0x000fe4000f8e020d */
[----:B------:R-:W-:-:S05]  /*8280*/  IMAD R22, R18, UR4, R5 ;  /* 0x0000000412167c24 */ /* 0x000fca000f8e0205 */
[----:B------:R-:W-:Y:S02]  /*8290*/  SEL R18, R22, R13, !P1 ;  /* 0x0000000d16127207 */ /* 0x000fe40004800000 */
[----:B------:R-:W-:-:S07]  /*82a0*/  SEL R22, R13, R22, !P1 ;  /* 0x000000160d167207 */ /* 0x000fce0004800000 */
.L_x_176:
[----:B------:R-:W-:Y:S05]  /*82b0*/  BSYNC B1 ;  /* 0x0000000000017941 */ /* 0x000fea0003800000 */
.L_x_175:
[----:B------:R-:W-:-:S13]  /*82c0*/  LOP3.LUT P1, RZ, R4, 0xff, RZ, 0xc0, !PT ;  /* 0x000000ff04ff7812 */ /* 0x000fda000782c0ff */
[----:B------:R-:W-:Y:S05]  /*82d0*/  @P1 BRA `(.L_x_179) ;  /* 0xfffffff000a41947 */ /* 0x000fea000383ffff */
[----:B------:R-:W-:Y:S05]  /*82e0*/  BSYNC B0 ;  /* 0x0000000000007941 */ /* 0x000fea0003800000 */
.L_x_167:
[----:B------:R-:W-:-:S03]  /*82f0*/  UMOV UR4, 0xffffffff ;  /* 0xffffffff00047882 */ /* 0x000fc60000000000 */
[----:B------:R-:W-:Y:S05]  /*8300*/  BRA.DIV UR4, `(.L_x_180) ;  /* 0x0000000604247947 */ /* 0x000fea000b800000 */
[----:B------:R-:W-:-:S13]  /*8310*/  ELECT P6, URZ, PT ;  /* 0x00000000003f782f */ /* 0x000fda00038c0000 */
.L_x_195:
[----:B------:R-:W-:Y:S04]  /*8320*/  BSSY B0, `(.L_x_181) ;  /* 0x0000022000007945 */ /* 0x000fe80003800000 */
[----:B------:R-:W-:Y:S05]  /*8330*/  @!P6 BRA `(.L_x_182) ;  /* 0x000000000080e947 */ /* 0x000fea0003800000 */
[----:B------:R-:W-:-:S04]  /*8340*/  LOP3.LUT R23, R23, 0x2, RZ, 0xfc, !PT ;  /* 0x0000000217177812 */ /* 0x000fc800078efcff */
[----:B------:R-:W-:-:S13]  /*8350*/  ISETP.NE.AND P0, PT, R23, 0x3, PT ;  /* 0x000000031700780c */ /* 0x000fda0003f05270 */
[----:B------:R-:W-:Y:S05]  /*8360*/  @!P0 BRA `(.L_x_183) ;  /* 0x0000000000048947 */ /* 0x000fea0003800000 */
[----:B------:R-:W-:Y:S01]  /*8370*/  BPT.TRAP 0x1 ;  /* 0x000000040000795c */ /* 0x000fe20000300000 */
.L_x_183:
[----:B------:R-:W0:Y:S01]  /*8380*/  S2R R5, SR_CgaCtaId ;  /* 0x0000000000057919 */ /* 0x000e220000008800 */
[----:B------:R-:W-:Y:S02]  /*8390*/  MOV R0, 0x400 ;  /* 0x0000040000007802 */ /* 0x000fe40000000f00 */
[----:B------:R-:W-:Y:S02]  /*83a0*/  SHF.L.U32 R2, R3, 0x1f, RZ ;  /* 0x0000001f03027819 */ /* 0x000fe400000006ff */
[----:B0-----:R-:W-:-:S05]  /*83b0*/  LEA R5, R5, R0, 0x18 ;  /* 0x0000000005057211 */ /* 0x001fca00078ec0ff */
[----:B------:R-:W-:-:S04]  /*83c0*/  VIADD R5, R5, 0x18 ;  /* 0x0000001805057836 */ /* 0x000fc80000000000 */
[C---:B------:R-:W-:Y:S02]  /*83d0*/  IMAD R7, R8.reuse, 0x8, R5 ;  /* 0x0000000808077824 */ /* 0x040fe400078e0205 */
[----:B------:R-:W-:Y:S02]  /*83e0*/  VIADD R8, R8, 0x1 ;  /* 0x0000000108087836 */ /* 0x000fe40000000000 */
[----:B------:R-:W0:Y:S03]  /*83f0*/  SYNCS.PHASECHK.TRANS64.TRYWAIT P0, [R7+URZ], R2 ;  /* 0x00000002070075a7 */ /* 0x000e26000800017f */
[----:B------:R-:W-:-:S04]  /*8400*/  ISETP.NE.AND P1, PT, R8, 0x3, PT ;  /* 0x000000030800780c */ /* 0x000fc80003f25270 */
[----:B------:R-:W-:Y:S02]  /*8410*/  SEL R0, RZ, 0x1, P1 ;  /* 0x00000001ff007807 */ /* 0x000fe40000800000 */
[----:B------:R-:W-:Y:S02]  /*8420*/  SEL R8, R8, RZ, P1 ;  /* 0x000000ff08087207 */ /* 0x000fe40000800000 */
[----:B------:R-:W-:-:S03]  /*8430*/  LOP3.LUT R9, R3, R0, RZ, 0x3c, !PT ;  /* 0x0000000003097212 */ /* 0x000fc600078e3cff */
[----:B------:R-:W-:Y:S01]  /*8440*/  IMAD R4, R8, 0x8, R5 ;  /* 0x0000000808047824 */ /* 0x000fe200078e0205 */
[----:B------:R-:W-:Y:S01]  /*8450*/  SHF.L.U32 R3, R9, 0x1f, RZ ;  /* 0x0000001f09037819 */ /* 0x000fe200000006ff */
[----:B0-----:R-:W-:Y:S06]  /*8460*/  @!P0 BRA `(.L_x_184) ;  /* 0x0000000000ec8947 */ /* 0x001fec0003800000 */
.L_x_196:
[----:B------:R-:W1:Y:S01]  /*8470*/  SYNCS.PHASECHK.TRANS64.TRYWAIT P0, [R4+URZ], R3 ;  /* 0x00000003040075a7 */ /* 0x000e62000800017f */
[----:B------:R-:W-:-:S05]  /*8480*/  VIADD R0, R8, 0x1 ;  /* 0x0000000108007836 */ /* 0x000fca0000000000 */
[----:B------:R-:W-:-:S04]  /*8490*/  ISETP.NE.AND P1, PT, R0, 0x3, PT ;  /* 0x000000030000780c */ /* 0x000fc80003f25270 */
[----:B0-----:R-:W-:Y:S02]  /*84a0*/  SEL R2, RZ, 0x1, P1 ;  /* 0x00000001ff027807 */ /* 0x001fe40000800000 */
[----:B------:R-:W-:Y:S02]  /*84b0*/  SEL R0, R0, RZ, P1 ;  /* 0x000000ff00007207 */ /* 0x000fe40000800000 */
[----:B------:R-:W-:Y:S01]  /*84c0*/  LOP3.LUT R2, R9, R2, RZ, 0x3c, !PT ;  /* 0x0000000209027212 */ /* 0x000fe200078e3cff */
[----:B-1----:R-:W-:Y:S06]  /*84d0*/  @!P0 BRA `(.L_x_185) ;  /* 0x0000000000e48947 */ /* 0x002fec0003800000 */
.L_x_197:
[----:B------:R-:W-:Y:S01]  /*84e0*/  IMAD R5, R0, 0x8, R5 ;  /* 0x0000000800057824 */ /* 0x000fe200078e0205 */
[----:B------:R-:W-:-:S07]  /*84f0*/  SHF.L.U32 R0, R2, 0x1f, RZ ;  /* 0x0000001f02007819 */ /* 0x000fce00000006ff */
.L_x_186:
[----:B-1----:R1:W3:Y:S02]  /*8500*/  SYNCS.PHASECHK.TRANS64.TRYWAIT P0, [R5+URZ], R0 ;  /* 0x00000000050075a7 */ /* 0x0022e4000800017f */
[----:B---3--:R-:W-:Y:S05]  /*8510*/  @!P0 NANOSLEEP.SYNCS 0x989680 ;  /* 0x009896800000895d */ /* 0x008fea0003900000 */
[----:B------:R-:W3:Y:S02]  /*8520*/  @!P0 SYNCS.PHASECHK.TRANS64 P0, [R5+URZ], R0 ;  /* 0x00000000050085a7 */ /* 0x000ee4000800007f */
[----:B---3--:R-:W-:Y:S05]  /*8530*/  @!P0 BRA `(.L_x_186) ;  /* 0xfffffffc00f08947 */ /* 0x008fea000383ffff */
.L_x_182:
[----:B------:R-:W-:Y:S05]  /*8540*/  BSYNC B0 ;  /* 0x0000000000007941 */ /* 0x000fea0003800000 */
.L_x_181:
[----:B------:R-:W-:Y:S05]  /*8550*/  EXIT ;  /* 0x000000000000794d */ /* 0x000fea0003800000 */
.L_x_19:
[----:B0-----:R-:W-:-:S04]  /*8560*/  IMAD.U32 R3, RZ, RZ, UR43 ;  /* 0x0000002bff037e24 */ /* 0x001fc8000f8e00ff */
[----:B------:R0:W1:Y:S03]  /*8570*/  SYNCS.PHASECHK.TRANS64.TRYWAIT P0, [R3+URZ+-0x8], R0 ;  /* 0xfffff800030075a7 */ /* 0x000066000800017f */
[----:B-1----:R-:W-:Y:S05]  /*8580*/  @!P0 NANOSLEEP.SYNCS 0x989680 ;  /* 0x009896800000895d */ /* 0x002fea0003900000 */
[----:B------:R-:W1:Y:S02]  /*8590*/  @!P0 SYNCS.PHASECHK.TRANS64 P0, [R3+URZ+-0x8], R0 ;  /* 0xfffff800030085a7 */ /* 0x000e64000800007f */
[----:B-1----:R-:W-:Y:S05]  /*85a0*/  @!P0 BRA `(.L_x_19) ;  /* 0xfffffffc00ec8947 */ /* 0x002fea000383ffff */
[----:B------:R-:W-:Y:S05]  /*85b0*/  BRA `(.L_x_187) ;  /* 0xffffff9000587947 */ /* 0x000fea000383ffff */
.L_x_24:
[----:B-1----:R1:W2:Y:S02]  /*85c0*/  SYNCS.PHASECHK.TRANS64.TRYWAIT P1, [R3+URZ], R0 ;  /* 0x00000000030075a7 */ /* 0x0022a4000802017f */
[----:B--2---:R-:W-:Y:S05]  /*85d0*/  @!P1 NANOSLEEP.SYNCS 0x989680 ;  /* 0x009896800000995d */ /* 0x004fea0003900000 */
[----:B------:R-:W2:Y:S02]  /*85e0*/  @!P1 SYNCS.PHASECHK.TRANS64 P1, [R3+URZ], R0 ;  /* 0x00000000030095a7 */ /* 0x000ea4000802007f */
[----:B--2---:R-:W-:Y:S05]  /*85f0*/  @!P1 BRA `(.L_x_24) ;  /* 0xfffffffc00f09947 */ /* 0x004fea000383ffff */
[----:B------:R-:W-:Y:S05]  /*8600*/  BRA `(.L_x_23) ;  /* 0xffffff9000cc7947 */ /* 0x000fea000383ffff */
.L_x_29:
[----:B-1----:R-:W-:-:S04]  /*8610*/  IMAD.U32 R5, RZ, RZ, UR7 ;  /* 0x00000007ff057e24 */ /* 0x002fc8000f8e00ff */
[----:B------:R1:W2:Y:S03]  /*8620*/  SYNCS.PHASECHK.TRANS64.TRYWAIT P1, [R5+URZ], R4 ;  /* 0x00000004050075a7 */ /* 0x0002a6000802017f */
[----:B--2---:R-:W-:Y:S05]  /*8630*/  @!P1 NANOSLEEP.SYNCS 0x989680 ;  /* 0x009896800000995d */ /* 0x004fea0003900000 */
[----:B------:R-:W2:Y:S02]  /*8640*/  @!P1 SYNCS.PHASECHK.TRANS64 P1, [R5+URZ], R4 ;  /* 0x00000004050095a7 */ /* 0x000ea4000802007f */
[----:B--2---:R-:W-:Y:S05]  /*8650*/  @!P1 BRA `(.L_x_29) ;  /* 0xfffffffc00ec9947 */ /* 0x004fea000383ffff */
[----:B------:R-:W-:Y:S05]  /*8660*/  BRA `(.L_x_28) ;  /* 0xffffff9800ec7947 */ /* 0x000fea000383ffff */
.L_x_35:
[----:B0-----:R-:W-:-:S04]  /*8670*/  IMAD.U32 R3, RZ, RZ, UR43 ;  /* 0x0000002bff037e24 */ /* 0x001fc8000f8e00ff */
[----:B------:R0:W1:Y:S03]  /*8680*/  SYNCS.PHASECHK.TRANS64.TRYWAIT P0, [R3+URZ+0x8], R0 ;  /* 0x00000800030075a7 */ /* 0x000066000800017f */
[----:B-1----:R-:W-:Y:S05]  /*8690*/  @!P0 NANOSLEEP.SYNCS 0x989680 ;  /* 0x009896800000895d */ /* 0x002fea0003900000 */
[----:B------:R-:W1:Y:S02]  /*86a0*/  @!P0 SYNCS.PHASECHK.TRANS64 P0, [R3+URZ+0x8], R0 ;  /* 0x00000800030085a7 */ /* 0x000e64000800007f */
[----:B-1----:R-:W-:Y:S05]  /*86b0*/  @!P0 BRA `(.L_x_35) ;  /* 0xfffffffc00ec8947 */ /* 0x002fea000383ffff */
[----:B------:R-:W-:Y:S05]  /*86c0*/  BRA `(.L_x_188) ;  /* 0xffffffa4007c7947 */ /* 0x000fea000383ffff */
.L_x_168:
[----:B------:R-:W-:Y:S01]  /*86d0*/  BSSY B1, `(.L_x_189) ;  /* 0x0000006000017945 */ /* 0x000fe20003800000 */
[----:B------:R-:W-:-:S07]  /*86e0*/  IMAD.MOV.U32 R15, RZ, RZ, -0x1 ;  /* 0xffffffffff0f7424 */ /* 0x000fce00078e00ff */
[----:B--2--5:R-:W-:Y:S05]  /*86f0*/  WARPSYNC.COLLECTIVE R15, `(.L_x_190) ;  /* 0x000000000f0c7348 */ /* 0x024fea0003c00000 */
[----:B------:R-:W-:Y:S02]  /*8700*/  ELECT P6, UR62, PT ;  /* 0x00000000003e782f */ /* 0x000fe400038c0000 */
[----:B------:R-:W-:Y:S01]  /*8710*/  MOV R14, UR62 ;  /* 0x0000003e000e7c02 */ /* 0x000fe20008000f00 */
[----:B--2--5:R-:W-:Y:S10]  /*8720*/  ENDCOLLECTIVE ;  /* 0x000000000000791b */ /* 0x024ff40003800000 */
.L_x_190:
[----:B------:R-:W-:Y:S05]  /*8730*/  BSYNC B1 ;  /* 0x0000000000017941 */ /* 0x000fea0003800000 */
.L_x_189:
[----:B------:R-:W-:Y:S05]  /*8740*/  BRA `(.L_x_191) ;  /* 0xffffffec00947947 */ /* 0x000fea000383ffff */
.L_x_171:
[----:B0-----:R0:W1:Y:S02]  /*8750*/  SYNCS.PHASECHK.TRANS64.TRYWAIT P1, [R14+URZ+0x18], R5 ;  /* 0x000018050e0075a7 */ /* 0x001064000802017f */
[----:B-1----:R-:W-:Y:S05]  /*8760*/  @!P1 NANOSLEEP.SYNCS 0x989680 ;  /* 0x009896800000995d */ /* 0x002fea0003900000 */
[----:B------:R-:W1:Y:S02]  /*8770*/  @!P1 SYNCS.PHASECHK.TRANS64 P1, [R14+URZ+0x18], R5 ;  /* 0x000018050e0095a7 */ /* 0x000e64000802007f */
[----:B-1----:R-:W-:Y:S05]  /*8780*/  @!P1 BRA `(.L_x_171) ;  /* 0xfffffffc00f09947 */ /* 0x002fea000383ffff */
[----:B------:R-:W-:Y:S05]  /*8790*/  BRA `(.L_x_192) ;  /* 0xffffffec00d07947 */ /* 0x000fea000383ffff */
.L_x_180:
[----:B------:R-:W-:Y:S01]  /*87a0*/  BSSY B0, `(.L_x_193) ;  /* 0x0000006000007945 */ /* 0x000fe20003800000 */
[----:B------:R-:W-:-:S07]  /*87b0*/  IMAD.MOV.U32 R15, RZ, RZ, -0x1 ;  /* 0xffffffffff0f7424 */ /* 0x000fce00078e00ff */
[----:B--2--5:R-:W-:Y:S05]  /*87c0*/  WARPSYNC.COLLECTIVE R15, `(.L_x_194) ;  /* 0x000000000f0c7348 */ /* 0x024fea0003c00000 */
[----:B------:R-:W-:Y:S02]  /*87d0*/  ELECT P6, UR62, PT ;  /* 0x00000000003e782f */ /* 0x000fe400038c0000 */
[----:B------:R-:W-:Y:S01]  /*87e0*/  MOV R14, UR62 ;  /* 0x0000003e000e7c02 */ /* 0x000fe20008000f00 */
[----:B--2--5:R-:W-:Y:S10]  /*87f0*/  ENDCOLLECTIVE ;  /* 0x000000000000791b */ /* 0x024ff40003800000 */
.L_x_194:
[----:B------:R-:W-:Y:S05]  /*8800*/  BSYNC B0 ;  /* 0x0000000000007941 */ /* 0x000fea0003800000 */
.L_x_193:
[----:B------:R-:W-:Y:S05]  /*8810*/  BRA `(.L_x_195) ;  /* 0xfffffff800c07947 */ /* 0x000fea000383ffff */
.L_x_184:
[----:B0-----:R0:W1:Y:S02]  /*8820*/  SYNCS.PHASECHK.TRANS64.TRYWAIT P0, [R7+URZ], R2 ;  /* 0x00000002070075a7 */ /* 0x001064000800017f */
[----:B-1----:R-:W-:Y:S05]  /*8830*/  @!P0 NANOSLEEP.SYNCS 0x989680 ;  /* 0x009896800000895d */ /* 0x002fea0003900000 */
[----:B------:R-:W1:Y:S02]  /*8840*/  @!P0 SYNCS.PHASECHK.TRANS64 P0, [R7+URZ], R2 ;  /* 0x00000002070085a7 */ /* 0x000e64000800007f */
[----:B-1----:R-:W-:Y:S05]  /*8850*/  @!P0 BRA `(.L_x_184) ;  /* 0xfffffffc00f08947 */ /* 0x002fea000383ffff */
[----:B------:R-:W-:Y:S05]  /*8860*/  BRA `(.L_x_196) ;  /* 0xfffffffc00007947 */ /* 0x000fea000383ffff */
.L_x_185:
[----:B0-----:R0:W1:Y:S02]  /*8870*/  SYNCS.PHASECHK.TRANS64.TRYWAIT P0, [R4+URZ], R3 ;  /* 0x00000003040075a7 */ /* 0x001064000800017f */
[----:B-1----:R-:W-:Y:S05]  /*8880*/  @!P0 NANOSLEEP.SYNCS 0x989680 ;  /* 0x009896800000895d */ /* 0x002fea0003900000 */
[----:B------:R-:W1:Y:S02]  /*8890*/  @!P0 SYNCS.PHASECHK.TRANS64 P0, [R4+URZ], R3 ;  /* 0x00000003040085a7 */ /* 0x000e64000800007f */
[----:B-1----:R-:W-:Y:S05]  /*88a0*/  @!P0 BRA `(.L_x_185) ;  /* 0xfffffffc00f08947 */ /* 0x002fea000383ffff */
[----:B------:R-:W-:Y:S05]  /*88b0*/  BRA `(.L_x_197) ;  /* 0xfffffffc00087947 */ /* 0x000fea000383ffff */
.L_x_198:
[----:B------:R-:W-:-:S00]  /*88c0*/  BRA `(.L_x_198) ;  /* 0xfffffffc00fc7947 */ /* 0x000fc0000383ffff */
[----:B------:R-:W-:-:S00]  /*88d0*/  NOP ;  /* 0x0000000000007918 */ /* 0x000fc00000000000 */
        /* <DEDUP_REMOVED lines=10> */
.L_x_199:


//--------------------- .nv.global.init           --------------------------
	.section	.nv.global.init,"aw",@progbits
.nv.global.init:
	.type		$str$22,@object
	.size		$str$22,($str$23 - $str$22)
$str$22:
        /*0000*/ 	.byte	0x6b, 0x5f, 0x74, 0x69, 0x6c, 0x65, 0x5f, 0x63, 0x6f, 0x75, 0x6e, 0x74, 0x20, 0x3e, 0x3d, 0x20
        /*0010*/ 	.byte	0x31, 0x00
	.type		$str$23,@object
	.size		$str$23,(__unnamed_1 - $str$23)
$str$23:
        /*0012*/ 	.byte	0x2f, 0x74, 0x6d, 0x70, 0x2f, 0x63, 0x75, 0x74, 0x6c, 0x61, 0x73, 0x73, 0x5f, 0x73, 0x77, 0x65
        /*0022*/ 	.byte	0x65, 0x70, 0x5f, 0x73, 0x72, 0x63, 0x2f, 0x69, 0x6e, 0x63, 0x6c, 0x75, 0x64, 0x65, 0x2f, 0x63
        /*0032*/ 	.byte	0x75, 0x74, 0x6c, 0x61, 0x73, 0x73, 0x2f, 0x67, 0x65, 0x6d, 0x6d, 0x2f, 0x63, 0x6f, 0x6c, 0x6c
        /*0042*/ 	.byte	0x65, 0x63, 0x74, 0x69, 0x76, 0x65, 0x2f, 0x73, 0x6d, 0x39, 0x30, 0x5f, 0x6d, 0x6d, 0x61, 0x5f
        /*0052*/ 	.byte	0x74, 0x6d, 0x61, 0x5f, 0x67, 0x6d, 0x6d, 0x61, 0x5f, 0x73, 0x73, 0x5f, 0x77, 0x61, 0x72, 0x70
        /*0062*/ 	.byte	0x73, 0x70, 0x65, 0x63, 0x69, 0x61, 0x6c, 0x69, 0x7a, 0x65, 0x64, 0x2e, 0x68, 0x70, 0x70, 0x00
	.type		__unnamed_1,@object
	.size		__unnamed_1,(.L_0 - __unnamed_1)
__unnamed_1:
        /*0072*/ 	.byte	0x76, 0x6f, 0x69, 0x64, 0x20, 0x63, 0x75, 0x74, 0x6c, 0x61, 0x73, 0x73, 0x3a, 0x3a, 0x67, 0x65
        /* <DEDUP_REMOVED lines=177> */
        /*0b92*/ 	.byte	0x74, 0x69, 0x74, 0x79, 0x5d, 0x00
.L_0:


//--------------------- .nv.shared._ZN7cutlass13device_kernelINS_4gemm6kernel13GemmUniversalIN4cute5tupleIJiiiiEEENS1_10collective13CollectiveMmaINS1_34MainloopSm90TmaGmmaWarpSpecializedILi3ENS5_IJNS4_1CILi1EEENSA_ILi2EEESB_EEENS1_32KernelTmaWarpSpecializedPingpongEEENS5_IJNSA_ILi64EEENSA_ILi128EEESH_EEENS_10tfloat32_tENS5_IJlSB_lEEESJ_SK_NS4_8TiledMMAINS4_8MMA_AtomIJNS4_4SM904GMMA30MMA_64x128x8_F32TF32TF32_SS_TNILNSO_7ScaleInE1ELSQ_1EEEEEENS4_6LayoutINS5_IJSB_SB_SB_EEENS5_IJNSA_ILi0EEESV_SV_EEEEENS5_IJNS4_10UnderscoreESY_SY_EEEEENS4_23SM90_TMA_LOAD_MULTICASTENS4_14ComposedLayoutINS4_7SwizzleILi3ELi4ELi3EEENS4_18smem_ptr_flag_bitsILi32EEENST_INS5_IJNSA_ILi8EEENSA_ILi32EEEEEENS5_IJS18_SB_EEEEEEEvNS4_8identityENS4_13SM90_TMA_LOADES1C_vS1D_EENS_8epilogue10collective6detail29Sm90TmaWarpSpecializedAdapterINS1H_15DefaultEpilogueISJ_SK_SK_NS1G_6thread17LinearCombinationISJ_Li1EffLNS1L_9ScaleType4KindE0ELNS_15FloatRoundStyleE2ESJ_EENS1_15EpilogueDefaultEEEEEvvEEEEvNT_6ParamsE --------------------------
	.section	.nv.shared._ZN7cutlass13device_kernelINS_4gemm6kernel13GemmUniversalIN4cute5tupleIJiiiiEEENS1_10collective13CollectiveMmaINS1_34MainloopSm90TmaGmmaWarpSpecializedILi3ENS5_IJNS4_1CILi1EEENSA_ILi2EEESB_EEENS1_32KernelTmaWarpSpecializedPingpongEEENS5_IJNSA_ILi64EEENSA_ILi128EEESH_EEENS_10tfloat32_tENS5_IJlSB_lEEESJ_SK_NS4_8TiledMMAINS4_8MMA_AtomIJNS4_4SM904GMMA30MMA_64x128x8_F32TF32TF32_SS_TNILNSO_7ScaleInE1ELSQ_1EEEEEENS4_6LayoutINS5_IJSB_SB_SB_EEENS5_IJNSA_ILi0EEESV_SV_EEEEENS5_IJNS4_10UnderscoreESY_SY_EEEEENS4_23SM90_TMA_LOAD_MULTICASTENS4_14ComposedLayoutINS4_7SwizzleILi3ELi4ELi3EEENS4_18smem_ptr_flag_bitsILi32EEENST_INS5_IJNSA_ILi8EEENSA_ILi32EEEEEENS5_IJS18_SB_EEEEEEEvNS4_8identityENS4_13SM90_TMA_LOADES1C_vS1D_EENS_8epilogue10collective6detail29Sm90TmaWarpSpecializedAdapterINS1H_15DefaultEpilogueISJ_SK_SK_NS1G_6thread17LinearCombinationISJ_Li1EffLNS1L_9ScaleType4KindE0ELNS_15FloatRoundStyleE2ESJ_EENS1_15EpilogueDefaultEEEEEvvEEEEvNT_6ParamsE,"aw",@nobits
	.sectionflags	@""
	.align	16
	.zero		1024


//--------------------- .nv.shared.reserved.0     --------------------------
	.section	.nv.shared.reserved.0,"aw",@nobits
	.weak		__nv_reservedSMEM_offset_0_alias
	.size		__nv_reservedSMEM_offset_0_alias, 0, 0
	.other		__nv_reservedSMEM_offset_0_alias,@"STO_CUDA_RESERVED_SHARED STV_DEFAULT"
__nv_reservedSMEM_offset_0_alias:
	.zero		0


//--------------------- .nv.global                --------------------------
	.section	.nv.global,"aw",@nobits
.nv.global:
	.type		_ZN39_INTERNAL_6e3fb3fc_4_k_cu_74a7fb01_60544cute1_E,@object
	.size		_ZN39_INTERNAL_6e3fb3fc_4_k_cu_74a7fb01_60544cute1_E,(_ZN39_INTERNAL_6e3fb3fc_4_k_cu_74a7fb01_60544cuda3std3__45__cpo6cbeginE - _ZN39_INTERNAL_6e3fb3fc_4_k_cu_74a7fb01_60544cute1_E)
_ZN39_INTERNAL_6e3fb3fc_4_k_cu_74a7fb01_60544cute1_E:
	.zero		1
	.type		_ZN39_INTERNAL_6e3fb3fc_4_k_cu_74a7fb01_60544cuda3std3__45__cpo6cbeginE,@object
	.size		_ZN39_INTERNAL_6e3fb3fc_4_k_cu_74a7fb01_60544cuda3std3__45__cpo6cbeginE,(_ZN39_INTERNAL_6e3fb3fc_4_k_cu_74a7fb01_60544cuda3std3__48in_placeE - _ZN39_INTERNAL_6e3fb3fc_4_k_cu_74a7fb01_60544cuda3std3__45__cpo6cbeginE)
_ZN39_INTERNAL_6e3fb3fc_4_k_cu_74a7fb01_60544cuda3std3__45__cpo6cbeginE:
	.zero		1
	.type		_ZN39_INTERNAL_6e3fb3fc_4_k_cu_74a7fb01_60544cuda3std3__48in_placeE,@object
	.size		_ZN39_INTERNAL_6e3fb3fc_4_k_cu_74a7fb01_60544cuda3std3__48in_placeE,(_ZN39_INTERNAL_6e3fb3fc_4_k_cu_74a7fb01_60544cuda3std6ranges3__45__cpo9iter_moveE - _ZN39_INTERNAL_6e3fb3fc_4_k_cu_74a7fb01_60544cuda3std3__48in_placeE)
_ZN39_INTERNAL_6e3fb3fc_4_k_cu_74a7fb01_60544cuda3std3__48in_placeE:
	.zero		1
	.type		_ZN39_INTERNAL_6e3fb3fc_4_k_cu_74a7fb01_60544cuda3std6ranges3__45__cpo9iter_moveE,@object
	.size		_ZN39_INTERNAL_6e3fb3fc_4_k_cu_74a7fb01_60544cuda3std6ranges3__45__cpo9iter_moveE,(_ZN39_INTERNAL_6e3fb3fc_4_k_cu_74a7fb01_60544cuda3std3__45__cpo5beginE - _ZN39_INTERNAL_6e3fb3fc_4_k_cu_74a7fb01_60544cuda3std6ranges3__45__cpo9iter_moveE)
_ZN39_INTERNAL_6e3fb3fc_4_k_cu_74a7fb01_60544cuda3std6ranges3__45__cpo9iter_moveE:
	.zero		1
	.type		_ZN39_INTERNAL_6e3fb3fc_4_k_cu_74a7fb01_60544cuda3std3__45__cpo5beginE,@object
	.size		_ZN39_INTERNAL_6e3fb3fc_4_k_cu_74a7fb01_60544cuda3std3__45__cpo5beginE,(_ZN39_INTERNAL_6e3fb3fc_4_k_cu_74a7fb01_60544cuda3std3__441_GLOBAL__N__6e3fb3fc_4_k_cu_74a7fb01_60546ignoreE - _ZN39_INTERNAL_6e3fb3fc_4_k_cu_74a7fb01_60544cuda3std3__45__cpo5beginE)
_ZN39_INTERNAL_6e3fb3fc_4_k_cu_74a7fb01_60544cuda3std3__45__cpo5beginE:
	.zero		1
	.type		_ZN39_INTERNAL_6e3fb3fc_4_k_cu_74a7fb01_60544cuda3std3__441_GLOBAL__N__6e3fb3fc_4_k_cu_74a7fb01_60546ignoreE,@object
	.size		_ZN39_INTERNAL_6e3fb3fc_4_k_cu_74a7fb01_60544cuda3std3__441_GLOBAL__N__6e3fb3fc_4_k_cu_74a7fb01_60546ignoreE,(_ZN39_INTERNAL_6e3fb3fc_4_k_cu_74a7fb01_60544cute7productE - _ZN39_INTERNAL_6e3fb3fc_4_k_cu_74a7fb01_60544cuda3std3__441_GLOBAL__N__6e3fb3fc_4_k_cu_74a7fb01_60546ignoreE)
_ZN39_INTERNAL_6e3fb3fc_4_k_cu_74a7fb01_60544cuda3std3__441_GLOBAL__N__6e3fb3fc_4_k_cu_74a7fb01_60546ignoreE:
	.zero		1
	.type		_ZN39_INTERNAL_6e3fb3fc_4_k_cu_74a7fb01_60544cute7productE,@object
	.size		_ZN39_INTERNAL_6e3fb3fc_4_k_cu_74a7fb01_60544cute7productE,(_ZN39_INTERNAL_6e3fb3fc_4_k_cu_74a7fb01_60544cuda3std3__45__cpo3endE - _ZN39_INTERNAL_6e3fb3fc_4_k_cu_74a7fb01_60544cute7productE)
_ZN39_INTERNAL_6e3fb3fc_4_k_cu_74a7fb01_60544cute7productE:
	.zero		1
	.type		_ZN39_INTERNAL_6e3fb3fc_4_k_cu_74a7fb01_60544cuda3std3__45__cpo3endE,@object
	.size		_ZN39_INTERNAL_6e3fb3fc_4_k_cu_74a7fb01_60544cuda3std3__45__cpo3endE,(_ZN39_INTERNAL_6e3fb3fc_4_k_cu_74a7fb01_60544cuda3std3__419piecewise_constructE - _ZN39_INTERNAL_6e3fb3fc_4_k_cu_74a7fb01_60544cuda3std3__45__cpo3endE)
_ZN39_INTERNAL_6e3fb3fc_4_k_cu_74a7fb01_60544cuda3std3__45__cpo3endE:
	.zero		1
	.type		_ZN39_INTERNAL_6e3fb3fc_4_k_cu_74a7fb01_60544cuda3std3__419piecewise_constructE,@object
	.size		_ZN39_INTERNAL_6e3fb3fc_4_k_cu_74a7fb01_60544cuda3std3__419piecewise_constructE,(_ZN39_INTERNAL_6e3fb3fc_4_k_cu_74a7fb01_60544cuda3std3__45__cpo4cendE - _ZN39_INTERNAL_6e3fb3fc_4_k_cu_74a7fb01_60544cuda3std3__419piecewise_constructE)
_ZN39_INTERNAL_6e3fb3fc_4_k_cu_74a7fb01_60544cuda3std3__419piecewise_constructE:
	.zero		1
	.type		_ZN39_INTERNAL_6e3fb3fc_4_k_cu_74a7fb01_60544cuda3std3__45__cpo4cendE,@object
	.size		_ZN39_INTERNAL_6e3fb3fc_4_k_cu_74a7fb01_60544cuda3std3__45__cpo4cendE,(_ZN39_INTERNAL_6e3fb3fc_4_k_cu_74a7fb01_60544cuda3std6ranges3__45__cpo4swapE - _ZN39_INTERNAL_6e3fb3fc_4_k_cu_74a7fb01_60544cuda3std3__45__cpo4cendE)
_ZN39_INTERNAL_6e3fb3fc_4_k_cu_74a7fb01_60544cuda3std3__45__cpo4cendE:
	.zero		1
	.type		_ZN39_INTERNAL_6e3fb3fc_4_k_cu_74a7fb01_60544cuda3std6ranges3__45__cpo4swapE,@object
	.size		_ZN39_INTERNAL_6e3fb3fc_4_k_cu_74a7fb01_60544cuda3std6ranges3__45__cpo4swapE,(.L_8 - _ZN39_INTERNAL_6e3fb3fc_4_k_cu_74a7fb01_60544cuda3std6ranges3__45__cpo4swapE)
_ZN39_INTERNAL_6e3fb3fc_4_k_cu_74a7fb01_60544cuda3std6ranges3__45__cpo4swapE:
	.zero		1
.L_8:


//--------------------- .nv.constant0._ZN7cutlass13device_kernelINS_4gemm6kernel13GemmUniversalIN4cute5tupleIJiiiiEEENS1_10collective13CollectiveMmaINS1_34MainloopSm90TmaGmmaWarpSpecializedILi3ENS5_IJNS4_1CILi1EEENSA_ILi2EEESB_EEENS1_32KernelTmaWarpSpecializedPingpongEEENS5_IJNSA_ILi64EEENSA_ILi128EEESH_EEENS_10tfloat32_tENS5_IJlSB_lEEESJ_SK_NS4_8TiledMMAINS4_8MMA_AtomIJNS4_4SM904GMMA30MMA_64x128x8_F32TF32TF32_SS_TNILNSO_7ScaleInE1ELSQ_1EEEEEENS4_6LayoutINS5_IJSB_SB_SB_EEENS5_IJNSA_ILi0EEESV_SV_EEEEENS5_IJNS4_10UnderscoreESY_SY_EEEEENS4_23SM90_TMA_LOAD_MULTICASTENS4_14ComposedLayoutINS4_7SwizzleILi3ELi4ELi3EEENS4_18smem_ptr_flag_bitsILi32EEENST_INS5_IJNSA_ILi8EEENSA_ILi32EEEEEENS5_IJS18_SB_EEEEEEEvNS4_8identityENS4_13SM90_TMA_LOADES1C_vS1D_EENS_8epilogue10collective6detail29Sm90TmaWarpSpecializedAdapterINS1H_15DefaultEpilogueISJ_SK_SK_NS1G_6thread17LinearCombinationISJ_Li1EffLNS1L_9ScaleType4KindE0ELNS_15FloatRoundStyleE2ESJ_EENS1_15EpilogueDefaultEEEEEvvEEEEvNT_6ParamsE --------------------------
	.section	.nv.constant0._ZN7cutlass13device_kernelINS_4gemm6kernel13GemmUniversalIN4cute5tupleIJiiiiEEENS1_10collective13CollectiveMmaINS1_34MainloopSm90TmaGmmaWarpSpecializedILi3ENS5_IJNS4_1CILi1EEENSA_ILi2EEESB_EEENS1_32KernelTmaWarpSpecializedPingpongEEENS5_IJNSA_ILi64EEENSA_ILi128EEESH_EEENS_10tfloat32_tENS5_IJlSB_lEEESJ_SK_NS4_8TiledMMAINS4_8MMA_AtomIJNS4_4SM904GMMA30MMA_64x128x8_F32TF32TF32_SS_TNILNSO_7ScaleInE1ELSQ_1EEEEEENS4_6LayoutINS5_IJSB_SB_SB_EEENS5_IJNSA_ILi0EEESV_SV_EEEEENS5_IJNS4_10UnderscoreESY_SY_EEEEENS4_23SM90_TMA_LOAD_MULTICASTENS4_14ComposedLayoutINS4_7SwizzleILi3ELi4ELi3EEENS4_18smem_ptr_flag_bitsILi32EEENST_INS5_IJNSA_ILi8EEENSA_ILi32EEEEEENS5_IJS18_SB_EEEEEEEvNS4_8identityENS4_13SM90_TMA_LOADES1C_vS1D_EENS_8epilogue10collective6detail29Sm90TmaWarpSpecializedAdapterINS1H_15DefaultEpilogueISJ_SK_SK_NS1G_6thread17LinearCombinationISJ_Li1EffLNS1L_9ScaleType4KindE0ELNS_15FloatRoundStyleE2ESJ_EENS1_15EpilogueDefaultEEEEEvvEEEEvNT_6ParamsE,"a",@progbits
	.sectionflags	@""
	.align	4
.nv.constant0._ZN7cutlass13device_kernelINS_4gemm6kernel13GemmUniversalIN4cute5tupleIJiiiiEEENS1_10collective13CollectiveMmaINS1_34MainloopSm90TmaGmmaWarpSpecializedILi3ENS5_IJNS4_1CILi1EEENSA_ILi2EEESB_EEENS1_32KernelTmaWarpSpecializedPingpongEEENS5_IJNSA_ILi64EEENSA_ILi128EEESH_EEENS_10tfloat32_tENS5_IJlSB_lEEESJ_SK_NS4_8TiledMMAINS4_8MMA_AtomIJNS4_4SM904GMMA30MMA_64x128x8_F32TF32TF32_SS_TNILNSO_7ScaleInE1ELSQ_1EEEEEENS4_6LayoutINS5_IJSB_SB_SB_EEENS5_IJNSA_ILi0EEESV_SV_EEEEENS5_IJNS4_10UnderscoreESY_SY_EEEEENS4_23SM90_TMA_LOAD_MULTICASTENS4_14ComposedLayoutINS4_7SwizzleILi3ELi4ELi3EEENS4_18smem_ptr_flag_bitsILi32EEENST_INS5_IJNSA_ILi8EEENSA_ILi32EEEEEENS5_IJS18_SB_EEEEEEEvNS4_8identityENS4_13SM90_TMA_LOADES1C_vS1D_EENS_8epilogue10collective6detail29Sm90TmaWarpSpecializedAdapterINS1H_15DefaultEpilogueISJ_SK_SK_NS1G_6thread17LinearCombinationISJ_Li1EffLNS1L_9ScaleType4KindE0ELNS_15FloatRoundStyleE2ESJ_EENS1_15EpilogueDefaultEEEEEvvEEEEvNT_6ParamsE:
	.zero		1664


//--------------------- SYMBOLS --------------------------

	.type		.nv.reservedSmem.offset0,@object
	.size		.nv.reservedSmem.offset0,0x4
	.type		__assertfail,@function
